//
// Generated by NVIDIA NVVM Compiler
//
// Compiler Build ID: CL-36424714
// Cuda compilation tools, release 13.0, V13.0.88
// Based on NVVM 20.0.0
//

.version 9.0
.target sm_100
.address_size 64

	// .globl	_Z22aes_ctr_encrypt_kernelPhS_i
.const .align 1 .b8 d_sbox[256];
.const .align 1 .b8 d_rcon[11];
.const .align 1 .b8 constantIv[16];
.const .align 1 .b8 constantExpandedKey[176];
// _ZZ22aes_ctr_encrypt_kernelPhS_iE8sharedIv has been demoted

.visible .entry _Z22aes_ctr_encrypt_kernelPhS_i(
	.param .u64 .ptr .align 1 _Z22aes_ctr_encrypt_kernelPhS_i_param_0,
	.param .u64 .ptr .align 1 _Z22aes_ctr_encrypt_kernelPhS_i_param_1,
	.param .u32 _Z22aes_ctr_encrypt_kernelPhS_i_param_2
)
{
	.reg .pred 	%p<4>;
	.reg .b16 	%rs<868>;
	.reg .b32 	%r<13>;
	.reg .b64 	%rd<116>;
	// demoted variable
	.shared .align 1 .b8 _ZZ22aes_ctr_encrypt_kernelPhS_iE8sharedIv[16];
	ld.param.u32 	%r5, [_Z22aes_ctr_encrypt_kernelPhS_i_param_2];
	mov.u32 	%r6, %ctaid.x;
	mov.u32 	%r7, %ntid.x;
	mov.u32 	%r1, %tid.x;
	mad.lo.s32 	%r2, %r6, %r7, %r1;
	setp.gt.u32 	%p1, %r1, 15;
	@%p1 bra 	$L__BB0_2;
	cvt.u64.u32 	%rd5, %r1;
	mov.u64 	%rd6, constantIv;
	add.s64 	%rd7, %rd6, %rd5;
	ld.const.u8 	%rs49, [%rd7];
	mov.u32 	%r8, _ZZ22aes_ctr_encrypt_kernelPhS_iE8sharedIv;
	add.s32 	%r9, %r8, %r1;
	st.shared.u8 	[%r9], %rs49;
$L__BB0_2:
	bar.sync 	0;
	setp.ge.s32 	%p2, %r2, %r5;
	@%p2 bra 	$L__BB0_6;
	ld.shared.u8 	%rs50, [_ZZ22aes_ctr_encrypt_kernelPhS_iE8sharedIv];
	ld.shared.u8 	%rs51, [_ZZ22aes_ctr_encrypt_kernelPhS_iE8sharedIv+1];
	ld.shared.u8 	%rs52, [_ZZ22aes_ctr_encrypt_kernelPhS_iE8sharedIv+2];
	ld.shared.u8 	%rs53, [_ZZ22aes_ctr_encrypt_kernelPhS_iE8sharedIv+3];
	ld.shared.u8 	%rs54, [_ZZ22aes_ctr_encrypt_kernelPhS_iE8sharedIv+4];
	ld.shared.u8 	%rs55, [_ZZ22aes_ctr_encrypt_kernelPhS_iE8sharedIv+5];
	ld.shared.u8 	%rs56, [_ZZ22aes_ctr_encrypt_kernelPhS_iE8sharedIv+6];
	ld.shared.u8 	%rs57, [_ZZ22aes_ctr_encrypt_kernelPhS_iE8sharedIv+7];
	ld.shared.u8 	%rs58, [_ZZ22aes_ctr_encrypt_kernelPhS_iE8sharedIv+8];
	ld.shared.u8 	%rs59, [_ZZ22aes_ctr_encrypt_kernelPhS_iE8sharedIv+9];
	ld.shared.u8 	%rs60, [_ZZ22aes_ctr_encrypt_kernelPhS_iE8sharedIv+10];
	ld.shared.u8 	%rs61, [_ZZ22aes_ctr_encrypt_kernelPhS_iE8sharedIv+11];
	ld.shared.u8 	%rs62, [_ZZ22aes_ctr_encrypt_kernelPhS_iE8sharedIv+12];
	ld.shared.u8 	%rs63, [_ZZ22aes_ctr_encrypt_kernelPhS_iE8sharedIv+13];
	ld.shared.u8 	%rs64, [_ZZ22aes_ctr_encrypt_kernelPhS_iE8sharedIv+14];
	ld.shared.u8 	%rs65, [_ZZ22aes_ctr_encrypt_kernelPhS_iE8sharedIv+15];
	cvt.u16.u32 	%rs66, %r2;
	add.s16 	%rs67, %rs65, %rs66;
	mov.u64 	%rd9, constantExpandedKey;
	ld.const.u8 	%rs68, [constantExpandedKey];
	xor.b16  	%rs852, %rs50, %rs68;
	ld.const.u8 	%rs69, [constantExpandedKey+1];
	xor.b16  	%rs853, %rs51, %rs69;
	ld.const.u8 	%rs70, [constantExpandedKey+2];
	xor.b16  	%rs854, %rs52, %rs70;
	ld.const.u8 	%rs71, [constantExpandedKey+3];
	xor.b16  	%rs855, %rs53, %rs71;
	ld.const.u8 	%rs72, [constantExpandedKey+4];
	xor.b16  	%rs856, %rs54, %rs72;
	ld.const.u8 	%rs73, [constantExpandedKey+5];
	xor.b16  	%rs857, %rs55, %rs73;
	ld.const.u8 	%rs74, [constantExpandedKey+6];
	xor.b16  	%rs858, %rs56, %rs74;
	ld.const.u8 	%rs75, [constantExpandedKey+7];
	xor.b16  	%rs859, %rs57, %rs75;
	ld.const.u8 	%rs76, [constantExpandedKey+8];
	xor.b16  	%rs860, %rs58, %rs76;
	ld.const.u8 	%rs77, [constantExpandedKey+9];
	xor.b16  	%rs861, %rs59, %rs77;
	ld.const.u8 	%rs78, [constantExpandedKey+10];
	xor.b16  	%rs862, %rs60, %rs78;
	ld.const.u8 	%rs79, [constantExpandedKey+11];
	xor.b16  	%rs863, %rs61, %rs79;
	ld.const.u8 	%rs80, [constantExpandedKey+12];
	xor.b16  	%rs864, %rs62, %rs80;
	ld.const.u8 	%rs81, [constantExpandedKey+13];
	xor.b16  	%rs865, %rs63, %rs81;
	ld.const.u8 	%rs82, [constantExpandedKey+14];
	xor.b16  	%rs866, %rs64, %rs82;
	ld.const.u8 	%rs83, [constantExpandedKey+15];
	xor.b16  	%rs867, %rs67, %rs83;
	add.s64 	%rd115, %rd9, 31;
	mov.b32 	%r12, 0;
	mov.u64 	%rd12, d_sbox;
$L__BB0_4:
	cvt.u64.u16 	%rd10, %rs852;
	and.b64  	%rd11, %rd10, 255;
	add.s64 	%rd13, %rd12, %rd11;
	ld.const.s8 	%rs84, [%rd13];
	cvt.u64.u16 	%rd14, %rs853;
	and.b64  	%rd15, %rd14, 255;
	add.s64 	%rd16, %rd12, %rd15;
	ld.const.s8 	%rs85, [%rd16];
	cvt.u64.u16 	%rd17, %rs854;
	and.b64  	%rd18, %rd17, 255;
	add.s64 	%rd19, %rd12, %rd18;
	ld.const.s8 	%rs86, [%rd19];
	cvt.u64.u16 	%rd20, %rs855;
	and.b64  	%rd21, %rd20, 255;
	add.s64 	%rd22, %rd12, %rd21;
	ld.const.s8 	%rs87, [%rd22];
	cvt.u64.u16 	%rd23, %rs856;
	and.b64  	%rd24, %rd23, 255;
	add.s64 	%rd25, %rd12, %rd24;
	ld.const.s8 	%rs88, [%rd25];
	cvt.u64.u16 	%rd26, %rs857;
	and.b64  	%rd27, %rd26, 255;
	add.s64 	%rd28, %rd12, %rd27;
	ld.const.s8 	%rs89, [%rd28];
	cvt.u64.u16 	%rd29, %rs858;
	and.b64  	%rd30, %rd29, 255;
	add.s64 	%rd31, %rd12, %rd30;
	ld.const.s8 	%rs90, [%rd31];
	cvt.u64.u16 	%rd32, %rs859;
	and.b64  	%rd33, %rd32, 255;
	add.s64 	%rd34, %rd12, %rd33;
	ld.const.s8 	%rs91, [%rd34];
	cvt.u64.u16 	%rd35, %rs860;
	and.b64  	%rd36, %rd35, 255;
	add.s64 	%rd37, %rd12, %rd36;
	ld.const.s8 	%rs92, [%rd37];
	cvt.u64.u16 	%rd38, %rs861;
	and.b64  	%rd39, %rd38, 255;
	add.s64 	%rd40, %rd12, %rd39;
	ld.const.s8 	%rs93, [%rd40];
	cvt.u64.u16 	%rd41, %rs862;
	and.b64  	%rd42, %rd41, 255;
	add.s64 	%rd43, %rd12, %rd42;
	ld.const.s8 	%rs94, [%rd43];
	cvt.u64.u16 	%rd44, %rs863;
	and.b64  	%rd45, %rd44, 255;
	add.s64 	%rd46, %rd12, %rd45;
	ld.const.s8 	%rs95, [%rd46];
	cvt.u64.u16 	%rd47, %rs864;
	and.b64  	%rd48, %rd47, 255;
	add.s64 	%rd49, %rd12, %rd48;
	ld.const.s8 	%rs96, [%rd49];
	cvt.u64.u16 	%rd50, %rs865;
	and.b64  	%rd51, %rd50, 255;
	add.s64 	%rd52, %rd12, %rd51;
	ld.const.s8 	%rs97, [%rd52];
	cvt.u64.u16 	%rd53, %rs866;
	and.b64  	%rd54, %rd53, 255;
	add.s64 	%rd55, %rd12, %rd54;
	ld.const.s8 	%rs98, [%rd55];
	cvt.u64.u16 	%rd56, %rs867;
	and.b64  	%rd57, %rd56, 255;
	add.s64 	%rd58, %rd12, %rd57;
	ld.const.s8 	%rs99, [%rd58];
	shl.b16 	%rs100, %rs84, 1;
	cvt.s16.s8 	%rs101, %rs100;
	shr.s16 	%rs102, %rs84, 7;
	and.b16  	%rs103, %rs102, 27;
	xor.b16  	%rs104, %rs103, %rs100;
	and.b16  	%rs105, %rs89, 1;
	neg.s16 	%rs106, %rs105;
	and.b16  	%rs107, %rs106, 3;
	shl.b16 	%rs108, %rs89, 6;
	cvt.s16.s8 	%rs109, %rs108;
	shr.u16 	%rs110, %rs109, 7;
	and.b16  	%rs111, %rs110, 6;
	xor.b16  	%rs112, %rs111, %rs107;
	shl.b16 	%rs113, %rs89, 5;
	cvt.s16.s8 	%rs114, %rs113;
	shr.u16 	%rs115, %rs114, 7;
	and.b16  	%rs116, %rs115, 12;
	xor.b16  	%rs117, %rs116, %rs112;
	shl.b16 	%rs118, %rs89, 4;
	cvt.s16.s8 	%rs119, %rs118;
	shr.u16 	%rs120, %rs119, 7;
	and.b16  	%rs121, %rs120, 24;
	xor.b16  	%rs122, %rs121, %rs117;
	shl.b16 	%rs123, %rs89, 3;
	cvt.s16.s8 	%rs124, %rs123;
	shr.u16 	%rs125, %rs124, 7;
	and.b16  	%rs126, %rs125, 48;
	xor.b16  	%rs127, %rs126, %rs122;
	shl.b16 	%rs128, %rs89, 2;
	cvt.s16.s8 	%rs129, %rs128;
	shr.u16 	%rs130, %rs129, 7;
	and.b16  	%rs131, %rs130, 96;
	xor.b16  	%rs132, %rs131, %rs127;
	shl.b16 	%rs133, %rs89, 1;
	cvt.s16.s8 	%rs134, %rs133;
	shr.s16 	%rs135, %rs134, 7;
	and.b16  	%rs136, %rs135, -64;
	xor.b16  	%rs137, %rs136, %rs132;
	shr.s16 	%rs138, %rs89, 7;
	and.b16  	%rs139, %rs138, -101;
	xor.b16  	%rs140, %rs139, %rs137;
	xor.b16  	%rs141, %rs104, %rs140;
	and.b16  	%rs142, %rs138, 27;
	xor.b16  	%rs143, %rs142, %rs133;
	and.b16  	%rs144, %rs94, 1;
	neg.s16 	%rs145, %rs144;
	and.b16  	%rs146, %rs145, 3;
	shl.b16 	%rs147, %rs94, 6;
	cvt.s16.s8 	%rs148, %rs147;
	shr.u16 	%rs149, %rs148, 7;
	and.b16  	%rs150, %rs149, 6;
	xor.b16  	%rs151, %rs150, %rs146;
	shl.b16 	%rs152, %rs94, 5;
	cvt.s16.s8 	%rs153, %rs152;
	shr.u16 	%rs154, %rs153, 7;
	and.b16  	%rs155, %rs154, 12;
	xor.b16  	%rs156, %rs155, %rs151;
	shl.b16 	%rs157, %rs94, 4;
	cvt.s16.s8 	%rs158, %rs157;
	shr.u16 	%rs159, %rs158, 7;
	and.b16  	%rs160, %rs159, 24;
	xor.b16  	%rs161, %rs160, %rs156;
	shl.b16 	%rs162, %rs94, 3;
	cvt.s16.s8 	%rs163, %rs162;
	shr.u16 	%rs164, %rs163, 7;
	and.b16  	%rs165, %rs164, 48;
	xor.b16  	%rs166, %rs165, %rs161;
	shl.b16 	%rs167, %rs94, 2;
	cvt.s16.s8 	%rs168, %rs167;
	shr.u16 	%rs169, %rs168, 7;
	and.b16  	%rs170, %rs169, 96;
	xor.b16  	%rs171, %rs170, %rs166;
	shl.b16 	%rs172, %rs94, 1;
	cvt.s16.s8 	%rs173, %rs172;
	shr.s16 	%rs174, %rs173, 7;
	and.b16  	%rs175, %rs174, -64;
	xor.b16  	%rs176, %rs175, %rs171;
	shr.s16 	%rs177, %rs94, 7;
	and.b16  	%rs178, %rs177, -101;
	xor.b16  	%rs179, %rs178, %rs176;
	xor.b16  	%rs180, %rs143, %rs179;
	and.b16  	%rs181, %rs177, 27;
	xor.b16  	%rs182, %rs181, %rs172;
	and.b16  	%rs183, %rs99, 1;
	neg.s16 	%rs184, %rs183;
	and.b16  	%rs185, %rs184, 3;
	shl.b16 	%rs186, %rs99, 6;
	cvt.s16.s8 	%rs187, %rs186;
	shr.u16 	%rs188, %rs187, 7;
	and.b16  	%rs189, %rs188, 6;
	xor.b16  	%rs190, %rs189, %rs185;
	shl.b16 	%rs191, %rs99, 5;
	cvt.s16.s8 	%rs192, %rs191;
	shr.u16 	%rs193, %rs192, 7;
	and.b16  	%rs194, %rs193, 12;
	xor.b16  	%rs195, %rs194, %rs190;
	shl.b16 	%rs196, %rs99, 4;
	cvt.s16.s8 	%rs197, %rs196;
	shr.u16 	%rs198, %rs197, 7;
	and.b16  	%rs199, %rs198, 24;
	xor.b16  	%rs200, %rs199, %rs195;
	shl.b16 	%rs201, %rs99, 3;
	cvt.s16.s8 	%rs202, %rs201;
	shr.u16 	%rs203, %rs202, 7;
	and.b16  	%rs204, %rs203, 48;
	xor.b16  	%rs205, %rs204, %rs200;
	shl.b16 	%rs206, %rs99, 2;
	cvt.s16.s8 	%rs207, %rs206;
	shr.u16 	%rs208, %rs207, 7;
	and.b16  	%rs209, %rs208, 96;
	xor.b16  	%rs210, %rs209, %rs205;
	shl.b16 	%rs211, %rs99, 1;
	cvt.s16.s8 	%rs212, %rs211;
	shr.s16 	%rs213, %rs212, 7;
	and.b16  	%rs214, %rs213, -64;
	xor.b16  	%rs215, %rs214, %rs210;
	shr.s16 	%rs216, %rs99, 7;
	and.b16  	%rs217, %rs216, -101;
	xor.b16  	%rs218, %rs217, %rs215;
	xor.b16  	%rs219, %rs182, %rs218;
	and.b16  	%rs220, %rs84, 1;
	neg.s16 	%rs221, %rs220;
	and.b16  	%rs222, %rs221, 3;
	shl.b16 	%rs223, %rs84, 6;
	cvt.s16.s8 	%rs224, %rs223;
	shr.u16 	%rs225, %rs224, 7;
	and.b16  	%rs226, %rs225, 6;
	xor.b16  	%rs227, %rs226, %rs222;
	shl.b16 	%rs228, %rs84, 5;
	cvt.s16.s8 	%rs229, %rs228;
	shr.u16 	%rs230, %rs229, 7;
	and.b16  	%rs231, %rs230, 12;
	xor.b16  	%rs232, %rs231, %rs227;
	shl.b16 	%rs233, %rs84, 4;
	cvt.s16.s8 	%rs234, %rs233;
	shr.u16 	%rs235, %rs234, 7;
	and.b16  	%rs236, %rs235, 24;
	xor.b16  	%rs237, %rs236, %rs232;
	shl.b16 	%rs238, %rs84, 3;
	cvt.s16.s8 	%rs239, %rs238;
	shr.u16 	%rs240, %rs239, 7;
	and.b16  	%rs241, %rs240, 48;
	xor.b16  	%rs242, %rs241, %rs237;
	shl.b16 	%rs243, %rs84, 2;
	cvt.s16.s8 	%rs244, %rs243;
	shr.u16 	%rs245, %rs244, 7;
	and.b16  	%rs246, %rs245, 96;
	xor.b16  	%rs247, %rs246, %rs242;
	shr.s16 	%rs248, %rs101, 7;
	and.b16  	%rs249, %rs248, -64;
	xor.b16  	%rs250, %rs249, %rs247;
	and.b16  	%rs251, %rs102, -101;
	xor.b16  	%rs252, %rs251, %rs250;
	and.b16  	%rs253, %rs216, 27;
	xor.b16  	%rs254, %rs253, %rs211;
	xor.b16  	%rs255, %rs252, %rs254;
	shl.b16 	%rs256, %rs88, 1;
	cvt.s16.s8 	%rs257, %rs256;
	shr.s16 	%rs258, %rs88, 7;
	and.b16  	%rs259, %rs258, 27;
	xor.b16  	%rs260, %rs259, %rs256;
	and.b16  	%rs261, %rs93, 1;
	neg.s16 	%rs262, %rs261;
	and.b16  	%rs263, %rs262, 3;
	shl.b16 	%rs264, %rs93, 6;
	cvt.s16.s8 	%rs265, %rs264;
	shr.u16 	%rs266, %rs265, 7;
	and.b16  	%rs267, %rs266, 6;
	xor.b16  	%rs268, %rs267, %rs263;
	shl.b16 	%rs269, %rs93, 5;
	cvt.s16.s8 	%rs270, %rs269;
	shr.u16 	%rs271, %rs270, 7;
	and.b16  	%rs272, %rs271, 12;
	xor.b16  	%rs273, %rs272, %rs268;
	shl.b16 	%rs274, %rs93, 4;
	cvt.s16.s8 	%rs275, %rs274;
	shr.u16 	%rs276, %rs275, 7;
	and.b16  	%rs277, %rs276, 24;
	xor.b16  	%rs278, %rs277, %rs273;
	shl.b16 	%rs279, %rs93, 3;
	cvt.s16.s8 	%rs280, %rs279;
	shr.u16 	%rs281, %rs280, 7;
	and.b16  	%rs282, %rs281, 48;
	xor.b16  	%rs283, %rs282, %rs278;
	shl.b16 	%rs284, %rs93, 2;
	cvt.s16.s8 	%rs285, %rs284;
	shr.u16 	%rs286, %rs285, 7;
	and.b16  	%rs287, %rs286, 96;
	xor.b16  	%rs288, %rs287, %rs283;
	shl.b16 	%rs289, %rs93, 1;
	cvt.s16.s8 	%rs290, %rs289;
	shr.s16 	%rs291, %rs290, 7;
	and.b16  	%rs292, %rs291, -64;
	xor.b16  	%rs293, %rs292, %rs288;
	shr.s16 	%rs294, %rs93, 7;
	and.b16  	%rs295, %rs294, -101;
	xor.b16  	%rs296, %rs295, %rs293;
	xor.b16  	%rs297, %rs260, %rs296;
	and.b16  	%rs298, %rs294, 27;
	xor.b16  	%rs299, %rs298, %rs289;
	and.b16  	%rs300, %rs98, 1;
	neg.s16 	%rs301, %rs300;
	and.b16  	%rs302, %rs301, 3;
	shl.b16 	%rs303, %rs98, 6;
	cvt.s16.s8 	%rs304, %rs303;
	shr.u16 	%rs305, %rs304, 7;
	and.b16  	%rs306, %rs305, 6;
	xor.b16  	%rs307, %rs306, %rs302;
	shl.b16 	%rs308, %rs98, 5;
	cvt.s16.s8 	%rs309, %rs308;
	shr.u16 	%rs310, %rs309, 7;
	and.b16  	%rs311, %rs310, 12;
	xor.b16  	%rs312, %rs311, %rs307;
	shl.b16 	%rs313, %rs98, 4;
	cvt.s16.s8 	%rs314, %rs313;
	shr.u16 	%rs315, %rs314, 7;
	and.b16  	%rs316, %rs315, 24;
	xor.b16  	%rs317, %rs316, %rs312;
	shl.b16 	%rs318, %rs98, 3;
	cvt.s16.s8 	%rs319, %rs318;
	shr.u16 	%rs320, %rs319, 7;
	and.b16  	%rs321, %rs320, 48;
	xor.b16  	%rs322, %rs321, %rs317;
	shl.b16 	%rs323, %rs98, 2;
	cvt.s16.s8 	%rs324, %rs323;
	shr.u16 	%rs325, %rs324, 7;
	and.b16  	%rs326, %rs325, 96;
	xor.b16  	%rs327, %rs326, %rs322;
	shl.b16 	%rs328, %rs98, 1;
	cvt.s16.s8 	%rs329, %rs328;
	shr.s16 	%rs330, %rs329, 7;
	and.b16  	%rs331, %rs330, -64;
	xor.b16  	%rs332, %rs331, %rs327;
	shr.s16 	%rs333, %rs98, 7;
	and.b16  	%rs334, %rs333, -101;
	xor.b16  	%rs335, %rs334, %rs332;
	xor.b16  	%rs336, %rs299, %rs335;
	and.b16  	%rs337, %rs333, 27;
	xor.b16  	%rs338, %rs337, %rs328;
	and.b16  	%rs339, %rs87, 1;
	neg.s16 	%rs340, %rs339;
	and.b16  	%rs341, %rs340, 3;
	shl.b16 	%rs342, %rs87, 6;
	cvt.s16.s8 	%rs343, %rs342;
	shr.u16 	%rs344, %rs343, 7;
	and.b16  	%rs345, %rs344, 6;
	xor.b16  	%rs346, %rs345, %rs341;
	shl.b16 	%rs347, %rs87, 5;
	cvt.s16.s8 	%rs348, %rs347;
	shr.u16 	%rs349, %rs348, 7;
	and.b16  	%rs350, %rs349, 12;
	xor.b16  	%rs351, %rs350, %rs346;
	shl.b16 	%rs352, %rs87, 4;
	cvt.s16.s8 	%rs353, %rs352;
	shr.u16 	%rs354, %rs353, 7;
	and.b16  	%rs355, %rs354, 24;
	xor.b16  	%rs356, %rs355, %rs351;
	shl.b16 	%rs357, %rs87, 3;
	cvt.s16.s8 	%rs358, %rs357;
	shr.u16 	%rs359, %rs358, 7;
	and.b16  	%rs360, %rs359, 48;
	xor.b16  	%rs361, %rs360, %rs356;
	shl.b16 	%rs362, %rs87, 2;
	cvt.s16.s8 	%rs363, %rs362;
	shr.u16 	%rs364, %rs363, 7;
	and.b16  	%rs365, %rs364, 96;
	xor.b16  	%rs366, %rs365, %rs361;
	shl.b16 	%rs367, %rs87, 1;
	cvt.s16.s8 	%rs368, %rs367;
	shr.s16 	%rs369, %rs368, 7;
	and.b16  	%rs370, %rs369, -64;
	xor.b16  	%rs371, %rs370, %rs366;
	shr.s16 	%rs372, %rs87, 7;
	and.b16  	%rs373, %rs372, -101;
	xor.b16  	%rs374, %rs373, %rs371;
	xor.b16  	%rs375, %rs338, %rs374;
	and.b16  	%rs376, %rs88, 1;
	neg.s16 	%rs377, %rs376;
	and.b16  	%rs378, %rs377, 3;
	shl.b16 	%rs379, %rs88, 6;
	cvt.s16.s8 	%rs380, %rs379;
	shr.u16 	%rs381, %rs380, 7;
	and.b16  	%rs382, %rs381, 6;
	xor.b16  	%rs383, %rs382, %rs378;
	shl.b16 	%rs384, %rs88, 5;
	cvt.s16.s8 	%rs385, %rs384;
	shr.u16 	%rs386, %rs385, 7;
	and.b16  	%rs387, %rs386, 12;
	xor.b16  	%rs388, %rs387, %rs383;
	shl.b16 	%rs389, %rs88, 4;
	cvt.s16.s8 	%rs390, %rs389;
	shr.u16 	%rs391, %rs390, 7;
	and.b16  	%rs392, %rs391, 24;
	xor.b16  	%rs393, %rs392, %rs388;
	shl.b16 	%rs394, %rs88, 3;
	cvt.s16.s8 	%rs395, %rs394;
	shr.u16 	%rs396, %rs395, 7;
	and.b16  	%rs397, %rs396, 48;
	xor.b16  	%rs398, %rs397, %rs393;
	shl.b16 	%rs399, %rs88, 2;
	cvt.s16.s8 	%rs400, %rs399;
	shr.u16 	%rs401, %rs400, 7;
	and.b16  	%rs402, %rs401, 96;
	xor.b16  	%rs403, %rs402, %rs398;
	shr.s16 	%rs404, %rs257, 7;
	and.b16  	%rs405, %rs404, -64;
	xor.b16  	%rs406, %rs405, %rs403;
	and.b16  	%rs407, %rs258, -101;
	xor.b16  	%rs408, %rs407, %rs406;
	and.b16  	%rs409, %rs372, 27;
	xor.b16  	%rs410, %rs409, %rs367;
	xor.b16  	%rs411, %rs408, %rs410;
	shl.b16 	%rs412, %rs92, 1;
	cvt.s16.s8 	%rs413, %rs412;
	shr.s16 	%rs414, %rs92, 7;
	and.b16  	%rs415, %rs414, 27;
	xor.b16  	%rs416, %rs415, %rs412;
	and.b16  	%rs417, %rs97, 1;
	neg.s16 	%rs418, %rs417;
	and.b16  	%rs419, %rs418, 3;
	shl.b16 	%rs420, %rs97, 6;
	cvt.s16.s8 	%rs421, %rs420;
	shr.u16 	%rs422, %rs421, 7;
	and.b16  	%rs423, %rs422, 6;
	xor.b16  	%rs424, %rs423, %rs419;
	shl.b16 	%rs425, %rs97, 5;
	cvt.s16.s8 	%rs426, %rs425;
	shr.u16 	%rs427, %rs426, 7;
	and.b16  	%rs428, %rs427, 12;
	xor.b16  	%rs429, %rs428, %rs424;
	shl.b16 	%rs430, %rs97, 4;
	cvt.s16.s8 	%rs431, %rs430;
	shr.u16 	%rs432, %rs431, 7;
	and.b16  	%rs433, %rs432, 24;
	xor.b16  	%rs434, %rs433, %rs429;
	shl.b16 	%rs435, %rs97, 3;
	cvt.s16.s8 	%rs436, %rs435;
	shr.u16 	%rs437, %rs436, 7;
	and.b16  	%rs438, %rs437, 48;
	xor.b16  	%rs439, %rs438, %rs434;
	shl.b16 	%rs440, %rs97, 2;
	cvt.s16.s8 	%rs441, %rs440;
	shr.u16 	%rs442, %rs441, 7;
	and.b16  	%rs443, %rs442, 96;
	xor.b16  	%rs444, %rs443, %rs439;
	shl.b16 	%rs445, %rs97, 1;
	cvt.s16.s8 	%rs446, %rs445;
	shr.s16 	%rs447, %rs446, 7;
	and.b16  	%rs448, %rs447, -64;
	xor.b16  	%rs449, %rs448, %rs444;
	shr.s16 	%rs450, %rs97, 7;
	and.b16  	%rs451, %rs450, -101;
	xor.b16  	%rs452, %rs451, %rs449;
	xor.b16  	%rs453, %rs416, %rs452;
	and.b16  	%rs454, %rs450, 27;
	xor.b16  	%rs455, %rs454, %rs445;
	and.b16  	%rs456, %rs86, 1;
	neg.s16 	%rs457, %rs456;
	and.b16  	%rs458, %rs457, 3;
	shl.b16 	%rs459, %rs86, 6;
	cvt.s16.s8 	%rs460, %rs459;
	shr.u16 	%rs461, %rs460, 7;
	and.b16  	%rs462, %rs461, 6;
	xor.b16  	%rs463, %rs462, %rs458;
	shl.b16 	%rs464, %rs86, 5;
	cvt.s16.s8 	%rs465, %rs464;
	shr.u16 	%rs466, %rs465, 7;
	and.b16  	%rs467, %rs466, 12;
	xor.b16  	%rs468, %rs467, %rs463;
	shl.b16 	%rs469, %rs86, 4;
	cvt.s16.s8 	%rs470, %rs469;
	shr.u16 	%rs471, %rs470, 7;
	and.b16  	%rs472, %rs471, 24;
	xor.b16  	%rs473, %rs472, %rs468;
	shl.b16 	%rs474, %rs86, 3;
	cvt.s16.s8 	%rs475, %rs474;
	shr.u16 	%rs476, %rs475, 7;
	and.b16  	%rs477, %rs476, 48;
	xor.b16  	%rs478, %rs477, %rs473;
	shl.b16 	%rs479, %rs86, 2;
	cvt.s16.s8 	%rs480, %rs479;
	shr.u16 	%rs481, %rs480, 7;
	and.b16  	%rs482, %rs481, 96;
	xor.b16  	%rs483, %rs482, %rs478;
	shl.b16 	%rs484, %rs86, 1;
	cvt.s16.s8 	%rs485, %rs484;
	shr.s16 	%rs486, %rs485, 7;
	and.b16  	%rs487, %rs486, -64;
	xor.b16  	%rs488, %rs487, %rs483;
	shr.s16 	%rs489, %rs86, 7;
	and.b16  	%rs490, %rs489, -101;
	xor.b16  	%rs491, %rs490, %rs488;
	xor.b16  	%rs492, %rs455, %rs491;
	and.b16  	%rs493, %rs489, 27;
	xor.b16  	%rs494, %rs493, %rs484;
	and.b16  	%rs495, %rs91, 1;
	neg.s16 	%rs496, %rs495;
	and.b16  	%rs497, %rs496, 3;
	shl.b16 	%rs498, %rs91, 6;
	cvt.s16.s8 	%rs499, %rs498;
	shr.u16 	%rs500, %rs499, 7;
	and.b16  	%rs501, %rs500, 6;
	xor.b16  	%rs502, %rs501, %rs497;
	shl.b16 	%rs503, %rs91, 5;
	cvt.s16.s8 	%rs504, %rs503;
	shr.u16 	%rs505, %rs504, 7;
	and.b16  	%rs506, %rs505, 12;
	xor.b16  	%rs507, %rs506, %rs502;
	shl.b16 	%rs508, %rs91, 4;
	cvt.s16.s8 	%rs509, %rs508;
	shr.u16 	%rs510, %rs509, 7;
	and.b16  	%rs511, %rs510, 24;
	xor.b16  	%rs512, %rs511, %rs507;
	shl.b16 	%rs513, %rs91, 3;
	cvt.s16.s8 	%rs514, %rs513;
	shr.u16 	%rs515, %rs514, 7;
	and.b16  	%rs516, %rs515, 48;
	xor.b16  	%rs517, %rs516, %rs512;
	shl.b16 	%rs518, %rs91, 2;
	cvt.s16.s8 	%rs519, %rs518;
	shr.u16 	%rs520, %rs519, 7;
	and.b16  	%rs521, %rs520, 96;
	xor.b16  	%rs522, %rs521, %rs517;
	shl.b16 	%rs523, %rs91, 1;
	cvt.s16.s8 	%rs524, %rs523;
	shr.s16 	%rs525, %rs524, 7;
	and.b16  	%rs526, %rs525, -64;
	xor.b16  	%rs527, %rs526, %rs522;
	shr.s16 	%rs528, %rs91, 7;
	and.b16  	%rs529, %rs528, -101;
	xor.b16  	%rs530, %rs529, %rs527;
	xor.b16  	%rs531, %rs494, %rs530;
	and.b16  	%rs532, %rs92, 1;
	neg.s16 	%rs533, %rs532;
	and.b16  	%rs534, %rs533, 3;
	shl.b16 	%rs535, %rs92, 6;
	cvt.s16.s8 	%rs536, %rs535;
	shr.u16 	%rs537, %rs536, 7;
	and.b16  	%rs538, %rs537, 6;
	xor.b16  	%rs539, %rs538, %rs534;
	shl.b16 	%rs540, %rs92, 5;
	cvt.s16.s8 	%rs541, %rs540;
	shr.u16 	%rs542, %rs541, 7;
	and.b16  	%rs543, %rs542, 12;
	xor.b16  	%rs544, %rs543, %rs539;
	shl.b16 	%rs545, %rs92, 4;
	cvt.s16.s8 	%rs546, %rs545;
	shr.u16 	%rs547, %rs546, 7;
	and.b16  	%rs548, %rs547, 24;
	xor.b16  	%rs549, %rs548, %rs544;
	shl.b16 	%rs550, %rs92, 3;
	cvt.s16.s8 	%rs551, %rs550;
	shr.u16 	%rs552, %rs551, 7;
	and.b16  	%rs553, %rs552, 48;
	xor.b16  	%rs554, %rs553, %rs549;
	shl.b16 	%rs555, %rs92, 2;
	cvt.s16.s8 	%rs556, %rs555;
	shr.u16 	%rs557, %rs556, 7;
	and.b16  	%rs558, %rs557, 96;
	xor.b16  	%rs559, %rs558, %rs554;
	shr.s16 	%rs560, %rs413, 7;
	and.b16  	%rs561, %rs560, -64;
	xor.b16  	%rs562, %rs561, %rs559;
	and.b16  	%rs563, %rs414, -101;
	xor.b16  	%rs564, %rs563, %rs562;
	and.b16  	%rs565, %rs528, 27;
	xor.b16  	%rs566, %rs565, %rs523;
	xor.b16  	%rs567, %rs564, %rs566;
	shl.b16 	%rs568, %rs96, 1;
	cvt.s16.s8 	%rs569, %rs568;
	shr.s16 	%rs570, %rs96, 7;
	and.b16  	%rs571, %rs570, 27;
	xor.b16  	%rs572, %rs571, %rs568;
	and.b16  	%rs573, %rs85, 1;
	neg.s16 	%rs574, %rs573;
	and.b16  	%rs575, %rs574, 3;
	shl.b16 	%rs576, %rs85, 6;
	cvt.s16.s8 	%rs577, %rs576;
	shr.u16 	%rs578, %rs577, 7;
	and.b16  	%rs579, %rs578, 6;
	xor.b16  	%rs580, %rs579, %rs575;
	shl.b16 	%rs581, %rs85, 5;
	cvt.s16.s8 	%rs582, %rs581;
	shr.u16 	%rs583, %rs582, 7;
	and.b16  	%rs584, %rs583, 12;
	xor.b16  	%rs585, %rs584, %rs580;
	shl.b16 	%rs586, %rs85, 4;
	cvt.s16.s8 	%rs587, %rs586;
	shr.u16 	%rs588, %rs587, 7;
	and.b16  	%rs589, %rs588, 24;
	xor.b16  	%rs590, %rs589, %rs585;
	shl.b16 	%rs591, %rs85, 3;
	cvt.s16.s8 	%rs592, %rs591;
	shr.u16 	%rs593, %rs592, 7;
	and.b16  	%rs594, %rs593, 48;
	xor.b16  	%rs595, %rs594, %rs590;
	shl.b16 	%rs596, %rs85, 2;
	cvt.s16.s8 	%rs597, %rs596;
	shr.u16 	%rs598, %rs597, 7;
	and.b16  	%rs599, %rs598, 96;
	xor.b16  	%rs600, %rs599, %rs595;
	shl.b16 	%rs601, %rs85, 1;
	cvt.s16.s8 	%rs602, %rs601;
	shr.s16 	%rs603, %rs602, 7;
	and.b16  	%rs604, %rs603, -64;
	xor.b16  	%rs605, %rs604, %rs600;
	shr.s16 	%rs606, %rs85, 7;
	and.b16  	%rs607, %rs606, -101;
	xor.b16  	%rs608, %rs607, %rs605;
	xor.b16  	%rs609, %rs572, %rs608;
	and.b16  	%rs610, %rs606, 27;
	xor.b16  	%rs611, %rs610, %rs601;
	and.b16  	%rs612, %rs90, 1;
	neg.s16 	%rs613, %rs612;
	and.b16  	%rs614, %rs613, 3;
	shl.b16 	%rs615, %rs90, 6;
	cvt.s16.s8 	%rs616, %rs615;
	shr.u16 	%rs617, %rs616, 7;
	and.b16  	%rs618, %rs617, 6;
	xor.b16  	%rs619, %rs618, %rs614;
	shl.b16 	%rs620, %rs90, 5;
	cvt.s16.s8 	%rs621, %rs620;
	shr.u16 	%rs622, %rs621, 7;
	and.b16  	%rs623, %rs622, 12;
	xor.b16  	%rs624, %rs623, %rs619;
	shl.b16 	%rs625, %rs90, 4;
	cvt.s16.s8 	%rs626, %rs625;
	shr.u16 	%rs627, %rs626, 7;
	and.b16  	%rs628, %rs627, 24;
	xor.b16  	%rs629, %rs628, %rs624;
	shl.b16 	%rs630, %rs90, 3;
	cvt.s16.s8 	%rs631, %rs630;
	shr.u16 	%rs632, %rs631, 7;
	and.b16  	%rs633, %rs632, 48;
	xor.b16  	%rs634, %rs633, %rs629;
	shl.b16 	%rs635, %rs90, 2;
	cvt.s16.s8 	%rs636, %rs635;
	shr.u16 	%rs637, %rs636, 7;
	and.b16  	%rs638, %rs637, 96;
	xor.b16  	%rs639, %rs638, %rs634;
	shl.b16 	%rs640, %rs90, 1;
	cvt.s16.s8 	%rs641, %rs640;
	shr.s16 	%rs642, %rs641, 7;
	and.b16  	%rs643, %rs642, -64;
	xor.b16  	%rs644, %rs643, %rs639;
	shr.s16 	%rs645, %rs90, 7;
	and.b16  	%rs646, %rs645, -101;
	xor.b16  	%rs647, %rs646, %rs644;
	xor.b16  	%rs648, %rs611, %rs647;
	and.b16  	%rs649, %rs645, 27;
	xor.b16  	%rs650, %rs649, %rs640;
	and.b16  	%rs651, %rs95, 1;
	neg.s16 	%rs652, %rs651;
	and.b16  	%rs653, %rs652, 3;
	shl.b16 	%rs654, %rs95, 6;
	cvt.s16.s8 	%rs655, %rs654;
	shr.u16 	%rs656, %rs655, 7;
	and.b16  	%rs657, %rs656, 6;
	xor.b16  	%rs658, %rs657, %rs653;
	shl.b16 	%rs659, %rs95, 5;
	cvt.s16.s8 	%rs660, %rs659;
	shr.u16 	%rs661, %rs660, 7;
	and.b16  	%rs662, %rs661, 12;
	xor.b16  	%rs663, %rs662, %rs658;
	shl.b16 	%rs664, %rs95, 4;
	cvt.s16.s8 	%rs665, %rs664;
	shr.u16 	%rs666, %rs665, 7;
	and.b16  	%rs667, %rs666, 24;
	xor.b16  	%rs668, %rs667, %rs663;
	shl.b16 	%rs669, %rs95, 3;
	cvt.s16.s8 	%rs670, %rs669;
	shr.u16 	%rs671, %rs670, 7;
	and.b16  	%rs672, %rs671, 48;
	xor.b16  	%rs673, %rs672, %rs668;
	shl.b16 	%rs674, %rs95, 2;
	cvt.s16.s8 	%rs675, %rs674;
	shr.u16 	%rs676, %rs675, 7;
	and.b16  	%rs677, %rs676, 96;
	xor.b16  	%rs678, %rs677, %rs673;
	shl.b16 	%rs679, %rs95, 1;
	cvt.s16.s8 	%rs680, %rs679;
	shr.s16 	%rs681, %rs680, 7;
	and.b16  	%rs682, %rs681, -64;
	xor.b16  	%rs683, %rs682, %rs678;
	shr.s16 	%rs684, %rs95, 7;
	and.b16  	%rs685, %rs684, -101;
	xor.b16  	%rs686, %rs685, %rs683;
	xor.b16  	%rs687, %rs650, %rs686;
	and.b16  	%rs688, %rs96, 1;
	neg.s16 	%rs689, %rs688;
	and.b16  	%rs690, %rs689, 3;
	shl.b16 	%rs691, %rs96, 6;
	cvt.s16.s8 	%rs692, %rs691;
	shr.u16 	%rs693, %rs692, 7;
	and.b16  	%rs694, %rs693, 6;
	xor.b16  	%rs695, %rs694, %rs690;
	shl.b16 	%rs696, %rs96, 5;
	cvt.s16.s8 	%rs697, %rs696;
	shr.u16 	%rs698, %rs697, 7;
	and.b16  	%rs699, %rs698, 12;
	xor.b16  	%rs700, %rs699, %rs695;
	shl.b16 	%rs701, %rs96, 4;
	cvt.s16.s8 	%rs702, %rs701;
	shr.u16 	%rs703, %rs702, 7;
	and.b16  	%rs704, %rs703, 24;
	xor.b16  	%rs705, %rs704, %rs700;
	shl.b16 	%rs706, %rs96, 3;
	cvt.s16.s8 	%rs707, %rs706;
	shr.u16 	%rs708, %rs707, 7;
	and.b16  	%rs709, %rs708, 48;
	xor.b16  	%rs710, %rs709, %rs705;
	shl.b16 	%rs711, %rs96, 2;
	cvt.s16.s8 	%rs712, %rs711;
	shr.u16 	%rs713, %rs712, 7;
	and.b16  	%rs714, %rs713, 96;
	xor.b16  	%rs715, %rs714, %rs710;
	shr.s16 	%rs716, %rs569, 7;
	and.b16  	%rs717, %rs716, -64;
	xor.b16  	%rs718, %rs717, %rs715;
	and.b16  	%rs719, %rs570, -101;
	xor.b16  	%rs720, %rs719, %rs718;
	and.b16  	%rs721, %rs684, 27;
	xor.b16  	%rs722, %rs721, %rs679;
	xor.b16  	%rs723, %rs720, %rs722;
	ld.const.u8 	%rs724, [%rd115+-15];
	xor.b16  	%rs725, %rs141, %rs724;
	xor.b16  	%rs726, %rs725, %rs99;
	xor.b16  	%rs852, %rs726, %rs94;
	ld.const.u8 	%rs727, [%rd115+-14];
	xor.b16  	%rs728, %rs180, %rs727;
	xor.b16  	%rs729, %rs728, %rs99;
	xor.b16  	%rs853, %rs729, %rs84;
	ld.const.u8 	%rs730, [%rd115+-13];
	xor.b16  	%rs731, %rs219, %rs730;
	xor.b16  	%rs732, %rs731, %rs84;
	xor.b16  	%rs854, %rs732, %rs89;
	ld.const.u8 	%rs733, [%rd115+-12];
	xor.b16  	%rs734, %rs255, %rs733;
	xor.b16  	%rs735, %rs734, %rs94;
	xor.b16  	%rs855, %rs735, %rs89;
	ld.const.u8 	%rs736, [%rd115+-11];
	xor.b16  	%rs737, %rs297, %rs736;
	xor.b16  	%rs738, %rs737, %rs87;
	xor.b16  	%rs856, %rs738, %rs98;
	ld.const.u8 	%rs739, [%rd115+-10];
	xor.b16  	%rs740, %rs336, %rs739;
	xor.b16  	%rs741, %rs740, %rs87;
	xor.b16  	%rs857, %rs741, %rs88;
	ld.const.u8 	%rs742, [%rd115+-9];
	xor.b16  	%rs743, %rs375, %rs742;
	xor.b16  	%rs744, %rs743, %rs88;
	xor.b16  	%rs858, %rs744, %rs93;
	ld.const.u8 	%rs745, [%rd115+-8];
	xor.b16  	%rs746, %rs411, %rs745;
	xor.b16  	%rs747, %rs746, %rs98;
	xor.b16  	%rs859, %rs747, %rs93;
	ld.const.u8 	%rs748, [%rd115+-7];
	xor.b16  	%rs749, %rs453, %rs748;
	xor.b16  	%rs750, %rs749, %rs91;
	xor.b16  	%rs860, %rs750, %rs86;
	ld.const.u8 	%rs751, [%rd115+-6];
	xor.b16  	%rs752, %rs492, %rs751;
	xor.b16  	%rs753, %rs752, %rs91;
	xor.b16  	%rs861, %rs753, %rs92;
	ld.const.u8 	%rs754, [%rd115+-5];
	xor.b16  	%rs755, %rs531, %rs754;
	xor.b16  	%rs756, %rs755, %rs92;
	xor.b16  	%rs862, %rs756, %rs97;
	ld.const.u8 	%rs757, [%rd115+-4];
	xor.b16  	%rs758, %rs567, %rs757;
	xor.b16  	%rs759, %rs758, %rs86;
	xor.b16  	%rs863, %rs759, %rs97;
	ld.const.u8 	%rs760, [%rd115+-3];
	xor.b16  	%rs761, %rs609, %rs760;
	xor.b16  	%rs762, %rs761, %rs95;
	xor.b16  	%rs864, %rs762, %rs90;
	ld.const.u8 	%rs763, [%rd115+-2];
	xor.b16  	%rs764, %rs648, %rs763;
	xor.b16  	%rs765, %rs764, %rs95;
	xor.b16  	%rs865, %rs765, %rs96;
	ld.const.u8 	%rs766, [%rd115+-1];
	xor.b16  	%rs767, %rs687, %rs766;
	xor.b16  	%rs768, %rs767, %rs96;
	xor.b16  	%rs866, %rs768, %rs85;
	ld.const.u8 	%rs769, [%rd115];
	xor.b16  	%rs770, %rs723, %rs769;
	xor.b16  	%rs771, %rs770, %rs90;
	xor.b16  	%rs867, %rs771, %rs85;
	add.s32 	%r12, %r12, 1;
	add.s64 	%rd115, %rd115, 16;
	setp.ne.s32 	%p3, %r12, 9;
	@%p3 bra 	$L__BB0_4;
	ld.param.u64 	%rd114, [_Z22aes_ctr_encrypt_kernelPhS_i_param_1];
	ld.param.u64 	%rd113, [_Z22aes_ctr_encrypt_kernelPhS_i_param_0];
	cvt.u64.u16 	%rd59, %rs852;
	and.b64  	%rd60, %rd59, 255;
	mov.u64 	%rd61, d_sbox;
	add.s64 	%rd62, %rd61, %rd60;
	ld.const.u8 	%rs772, [%rd62];
	cvt.u64.u16 	%rd63, %rs853;
	and.b64  	%rd64, %rd63, 255;
	add.s64 	%rd65, %rd61, %rd64;
	ld.const.u8 	%rs773, [%rd65];
	cvt.u64.u16 	%rd66, %rs854;
	and.b64  	%rd67, %rd66, 255;
	add.s64 	%rd68, %rd61, %rd67;
	ld.const.u8 	%rs774, [%rd68];
	cvt.u64.u16 	%rd69, %rs855;
	and.b64  	%rd70, %rd69, 255;
	add.s64 	%rd71, %rd61, %rd70;
	ld.const.u8 	%rs775, [%rd71];
	cvt.u64.u16 	%rd72, %rs856;
	and.b64  	%rd73, %rd72, 255;
	add.s64 	%rd74, %rd61, %rd73;
	ld.const.u8 	%rs776, [%rd74];
	cvt.u64.u16 	%rd75, %rs857;
	and.b64  	%rd76, %rd75, 255;
	add.s64 	%rd77, %rd61, %rd76;
	ld.const.u8 	%rs777, [%rd77];
	cvt.u64.u16 	%rd78, %rs858;
	and.b64  	%rd79, %rd78, 255;
	add.s64 	%rd80, %rd61, %rd79;
	ld.const.u8 	%rs778, [%rd80];
	cvt.u64.u16 	%rd81, %rs859;
	and.b64  	%rd82, %rd81, 255;
	add.s64 	%rd83, %rd61, %rd82;
	ld.const.u8 	%rs779, [%rd83];
	cvt.u64.u16 	%rd84, %rs860;
	and.b64  	%rd85, %rd84, 255;
	add.s64 	%rd86, %rd61, %rd85;
	ld.const.u8 	%rs780, [%rd86];
	cvt.u64.u16 	%rd87, %rs861;
	and.b64  	%rd88, %rd87, 255;
	add.s64 	%rd89, %rd61, %rd88;
	ld.const.u8 	%rs781, [%rd89];
	cvt.u64.u16 	%rd90, %rs862;
	and.b64  	%rd91, %rd90, 255;
	add.s64 	%rd92, %rd61, %rd91;
	ld.const.u8 	%rs782, [%rd92];
	cvt.u64.u16 	%rd93, %rs863;
	and.b64  	%rd94, %rd93, 255;
	add.s64 	%rd95, %rd61, %rd94;
	ld.const.u8 	%rs783, [%rd95];
	cvt.u64.u16 	%rd96, %rs864;
	and.b64  	%rd97, %rd96, 255;
	add.s64 	%rd98, %rd61, %rd97;
	ld.const.u8 	%rs784, [%rd98];
	cvt.u64.u16 	%rd99, %rs865;
	and.b64  	%rd100, %rd99, 255;
	add.s64 	%rd101, %rd61, %rd100;
	ld.const.u8 	%rs785, [%rd101];
	cvt.u64.u16 	%rd102, %rs866;
	and.b64  	%rd103, %rd102, 255;
	add.s64 	%rd104, %rd61, %rd103;
	ld.const.u8 	%rs786, [%rd104];
	cvt.u64.u16 	%rd105, %rs867;
	and.b64  	%rd106, %rd105, 255;
	add.s64 	%rd107, %rd61, %rd106;
	ld.const.u8 	%rs787, [%rd107];
	ld.const.u8 	%rs788, [constantExpandedKey+160];
	xor.b16  	%rs789, %rs772, %rs788;
	ld.const.u8 	%rs790, [constantExpandedKey+161];
	xor.b16  	%rs791, %rs777, %rs790;
	ld.const.u8 	%rs792, [constantExpandedKey+162];
	xor.b16  	%rs793, %rs782, %rs792;
	ld.const.u8 	%rs794, [constantExpandedKey+163];
	xor.b16  	%rs795, %rs787, %rs794;
	ld.const.u8 	%rs796, [constantExpandedKey+164];
	xor.b16  	%rs797, %rs776, %rs796;
	ld.const.u8 	%rs798, [constantExpandedKey+165];
	xor.b16  	%rs799, %rs781, %rs798;
	ld.const.u8 	%rs800, [constantExpandedKey+166];
	xor.b16  	%rs801, %rs786, %rs800;
	ld.const.u8 	%rs802, [constantExpandedKey+167];
	xor.b16  	%rs803, %rs775, %rs802;
	ld.const.u8 	%rs804, [constantExpandedKey+168];
	xor.b16  	%rs805, %rs780, %rs804;
	ld.const.u8 	%rs806, [constantExpandedKey+169];
	xor.b16  	%rs807, %rs785, %rs806;
	ld.const.u8 	%rs808, [constantExpandedKey+170];
	xor.b16  	%rs809, %rs774, %rs808;
	ld.const.u8 	%rs810, [constantExpandedKey+171];
	xor.b16  	%rs811, %rs779, %rs810;
	ld.const.u8 	%rs812, [constantExpandedKey+172];
	xor.b16  	%rs813, %rs784, %rs812;
	ld.const.u8 	%rs814, [constantExpandedKey+173];
	xor.b16  	%rs815, %rs773, %rs814;
	ld.const.u8 	%rs816, [constantExpandedKey+174];
	xor.b16  	%rs817, %rs778, %rs816;
	ld.const.u8 	%rs818, [constantExpandedKey+175];
	xor.b16  	%rs819, %rs783, %rs818;
	shl.b32 	%r11, %r2, 4;
	cvt.s64.s32 	%rd108, %r11;
	cvta.to.global.u64 	%rd109, %rd113;
	add.s64 	%rd110, %rd109, %rd108;
	ld.global.u8 	%rs820, [%rd110];
	xor.b16  	%rs821, %rs789, %rs820;
	cvta.to.global.u64 	%rd111, %rd114;
	add.s64 	%rd112, %rd111, %rd108;
	st.global.u8 	[%rd112], %rs821;
	ld.global.u8 	%rs822, [%rd110+1];
	xor.b16  	%rs823, %rs791, %rs822;
	st.global.u8 	[%rd112+1], %rs823;
	ld.global.u8 	%rs824, [%rd110+2];
	xor.b16  	%rs825, %rs793, %rs824;
	st.global.u8 	[%rd112+2], %rs825;
	ld.global.u8 	%rs826, [%rd110+3];
	xor.b16  	%rs827, %rs795, %rs826;
	st.global.u8 	[%rd112+3], %rs827;
	ld.global.u8 	%rs828, [%rd110+4];
	xor.b16  	%rs829, %rs797, %rs828;
	st.global.u8 	[%rd112+4], %rs829;
	ld.global.u8 	%rs830, [%rd110+5];
	xor.b16  	%rs831, %rs799, %rs830;
	st.global.u8 	[%rd112+5], %rs831;
	ld.global.u8 	%rs832, [%rd110+6];
	xor.b16  	%rs833, %rs801, %rs832;
	st.global.u8 	[%rd112+6], %rs833;
	ld.global.u8 	%rs834, [%rd110+7];
	xor.b16  	%rs835, %rs803, %rs834;
	st.global.u8 	[%rd112+7], %rs835;
	ld.global.u8 	%rs836, [%rd110+8];
	xor.b16  	%rs837, %rs805, %rs836;
	st.global.u8 	[%rd112+8], %rs837;
	ld.global.u8 	%rs838, [%rd110+9];
	xor.b16  	%rs839, %rs807, %rs838;
	st.global.u8 	[%rd112+9], %rs839;
	ld.global.u8 	%rs840, [%rd110+10];
	xor.b16  	%rs841, %rs809, %rs840;
	st.global.u8 	[%rd112+10], %rs841;
	ld.global.u8 	%rs842, [%rd110+11];
	xor.b16  	%rs843, %rs811, %rs842;
	st.global.u8 	[%rd112+11], %rs843;
	ld.global.u8 	%rs844, [%rd110+12];
	xor.b16  	%rs845, %rs813, %rs844;
	st.global.u8 	[%rd112+12], %rs845;
	ld.global.u8 	%rs846, [%rd110+13];
	xor.b16  	%rs847, %rs815, %rs846;
	st.global.u8 	[%rd112+13], %rs847;
	ld.global.u8 	%rs848, [%rd110+14];
	xor.b16  	%rs849, %rs817, %rs848;
	st.global.u8 	[%rd112+14], %rs849;
	ld.global.u8 	%rs850, [%rd110+15];
	xor.b16  	%rs851, %rs819, %rs850;
	st.global.u8 	[%rd112+15], %rs851;
$L__BB0_6:
	ret;

}


// ===== COMPILED SASS (sm_100) =====

	.target	sm_100

	.elftype	@"ET_EXEC"


//--------------------- .note.nv.tkinfo           --------------------------
	.section	.note.nv.tkinfo,"",@"SHT_NOTE"
	.sectionflags	@"SHF_NOTE_NV_TKINFO"
	.tkinfo
        /*0018*/ 	.word	0x00000002
        /*0030*/ 	.string	""
        /*0030*/ 	.string	"ptxas"
        /*0030*/ 	.string	"Cuda compilation tools, release 13.0, V13.0.88"
        /*0030*/ 	.string	"Build cuda_13.0.r13.0/compiler.36424714_0"
        /*0030*/ 	.string	"-arch sm_100 -m 64 "



//--------------------- .note.nv.cuinfo           --------------------------
	.section	.note.nv.cuinfo,"",@"SHT_NOTE"
	.sectionflags	@"SHF_NOTE_NV_CUINFO"
        /*0018*/ 	.short	0x0002
        /*001a*/ 	.short	0x0064
        /*001c*/ 	.short	0x0082
	.zero		2


//--------------------- .nv.info                  --------------------------
	.section	.nv.info,"",@"SHT_CUDA_INFO"
	.align	4


	//----- nvinfo : EIATTR_REGCOUNT
	.align		4
        /*0000*/ 	.byte	0x04, 0x2f
        /*0002*/ 	.short	(.L_5 - .L_4)
	.align		4
.L_4:
        /*0004*/ 	.word	index@(_Z22aes_ctr_encrypt_kernelPhS_i)
        /*0008*/ 	.word	0x00000020


	//----- nvinfo : EIATTR_FRAME_SIZE
	.align		4
.L_5:
        /*000c*/ 	.byte	0x04, 0x11
        /*000e*/ 	.short	(.L_7 - .L_6)
	.align		4
.L_6:
        /*0010*/ 	.word	index@(_Z22aes_ctr_encrypt_kernelPhS_i)
        /*0014*/ 	.word	0x00000000


	//----- nvinfo : EIATTR_MIN_STACK_SIZE
	.align		4
.L_7:
        /*0018*/ 	.byte	0x04, 0x12
        /*001a*/ 	.short	(.L_9 - .L_8)
	.align		4
.L_8:
        /*001c*/ 	.word	index@(_Z22aes_ctr_encrypt_kernelPhS_i)
        /*0020*/ 	.word	0x00000000
.L_9:


//--------------------- .nv.compat                --------------------------
	.section	.nv.compat,"",@"SHT_CUDA_COMPAT_INFO"
	.align	4
        /*0000*/ 	.byte	0x02, 0x09, 0x00, 0x00, 0x02, 0x02, 0x01, 0x00, 0x02, 0x05, 0x05, 0x00, 0x03, 0x07, 0x01, 0x01
        /*0010*/ 	.byte	0x02, 0x03, 0x00, 0x00, 0x02, 0x06, 0x01, 0x00, 0x04, 0x0b, 0x08, 0x00, 0x09, 0x00, 0x00, 0x00
        /*0020*/ 	.byte	0x00, 0x00, 0x00, 0x00


//--------------------- .nv.info._Z22aes_ctr_encrypt_kernelPhS_i --------------------------
	.section	.nv.info._Z22aes_ctr_encrypt_kernelPhS_i,"",@"SHT_CUDA_INFO"
	.sectionflags	@""
	.align	4


	//----- nvinfo : EIATTR_CUDA_API_VERSION
	.align		4
        /*0000*/ 	.byte	0x04, 0x37
        /*0002*/ 	.short	(.L_11 - .L_10)
.L_10:
        /*0004*/ 	.word	0x00000082


	//----- nvinfo : EIATTR_KPARAM_INFO
	.align		4
.L_11:
        /*0008*/ 	.byte	0x04, 0x17
        /*000a*/ 	.short	(.L_13 - .L_12)
.L_12:
        /*000c*/ 	.word	0x00000000
        /*0010*/ 	.short	0x0002
        /*0012*/ 	.short	0x0010
        /*0014*/ 	.byte	0x00, 0xf0, 0x11, 0x00


	//----- nvinfo : EIATTR_KPARAM_INFO
	.align		4
.L_13:
        /*0018*/ 	.byte	0x04, 0x17
        /*001a*/ 	.short	(.L_15 - .L_14)
.L_14:
        /*001c*/ 	.word	0x00000000
        /*0020*/ 	.short	0x0001
        /*0022*/ 	.short	0x0008
        /*0024*/ 	.byte	0x00, 0xf5, 0x21, 0x00


	//----- nvinfo : EIATTR_KPARAM_INFO
	.align		4
.L_15:
        /*0028*/ 	.byte	0x04, 0x17
        /*002a*/ 	.short	(.L_17 - .L_16)
.L_16:
        /*002c*/ 	.word	0x00000000
        /*0030*/ 	.short	0x0000
        /*0032*/ 	.short	0x0000
        /*0034*/ 	.byte	0x00, 0xf5, 0x21, 0x00


	//----- nvinfo : EIATTR_SPARSE_MMA_MASK
	.align		4
.L_17:
        /*0038*/ 	.byte	0x03, 0x50
        /*003a*/ 	.short	0x0000


	//----- nvinfo : EIATTR_MAXREG_COUNT
	.align		4
        /*003c*/ 	.byte	0x03, 0x1b
        /*003e*/ 	.short	0x00ff


	//----- nvinfo : EIATTR_NUM_BARRIERS
	.align		4
        /*0040*/ 	.byte	0x02, 0x4c
        /*0042*/ 	.byte	0x01
	.zero		1


	//----- nvinfo : EIATTR_MERCURY_ISA_VERSION
	.align		4
        /*0044*/ 	.byte	0x03, 0x5f
        /*0046*/ 	.short	0x0101


	//----- nvinfo : EIATTR_VRC_CTA_INIT_COUNT
	.align		4
        /*0048*/ 	.byte	0x02, 0x4a
	.zero		1
	.zero		1


	//----- nvinfo : EIATTR_EXIT_INSTR_OFFSETS
	.align		4
        /*004c*/ 	.byte	0x04, 0x1c
        /*004e*/ 	.short	(.L_19 - .L_18)


	//   ....[0]....
.L_18:
        /*0050*/ 	.word	0x000000f0


	//   ....[1]....
        /*0054*/ 	.word	0x00003510


	//----- nvinfo : EIATTR_CBANK_PARAM_SIZE
	.align		4
.L_19:
        /*0058*/ 	.byte	0x03, 0x19
        /*005a*/ 	.short	0x0014


	//----- nvinfo : EIATTR_PARAM_CBANK
	.align		4
        /*005c*/ 	.byte	0x04, 0x0a
        /*005e*/ 	.short	(.L_21 - .L_20)
	.align		4
.L_20:
        /*0060*/ 	.word	index@(.nv.constant0._Z22aes_ctr_encrypt_kernelPhS_i)
        /*0064*/ 	.short	0x0380
        /*0066*/ 	.short	0x0014


	//----- nvinfo : EIATTR_SW_WAR
	.align		4
.L_21:
        /*0068*/ 	.byte	0x04, 0x36
        /*006a*/ 	.short	(.L_23 - .L_22)
.L_22:
        /*006c*/ 	.word	0x00000008
.L_23:


//--------------------- .nv.callgraph             --------------------------
	.section	.nv.callgraph,"",@"SHT_CUDA_CALLGRAPH"
	.align	4
	.sectionentsize	8
	.align		4
        /*0000*/ 	.word	0x00000000
	.align		4
        /*0004*/ 	.word	0xffffffff
	.align		4
        /*0008*/ 	.word	0x00000000
	.align		4
        /*000c*/ 	.word	0xfffffffe
	.align		4
        /*0010*/ 	.word	0x00000000
	.align		4
        /*0014*/ 	.word	0xfffffffd
	.align		4
        /*0018*/ 	.word	0x00000000
	.align		4
        /*001c*/ 	.word	0xfffffffc


//--------------------- .nv.constant3             --------------------------
	.section	.nv.constant3,"a",@progbits
.nv.constant3:
	.type		d_sbox,@object
	.size		d_sbox,(d_rcon - d_sbox)
d_sbox:
	.zero		256
	.type		d_rcon,@object
	.size		d_rcon,(constantIv - d_rcon)
d_rcon:
	.zero		11
	.type		constantIv,@object
	.size		constantIv,(constantExpandedKey - constantIv)
constantIv:
	.zero		16
	.type		constantExpandedKey,@object
	.size		constantExpandedKey,(.L_3 - constantExpandedKey)
constantExpandedKey:
	.zero		176
.L_3:


//--------------------- .text._Z22aes_ctr_encrypt_kernelPhS_i --------------------------
	.section	.text._Z22aes_ctr_encrypt_kernelPhS_i,"ax",@progbits
	.align	128
        .global         _Z22aes_ctr_encrypt_kernelPhS_i
        .type           _Z22aes_ctr_encrypt_kernelPhS_i,@function
        .size           _Z22aes_ctr_encrypt_kernelPhS_i,(.L_x_2 - _Z22aes_ctr_encrypt_kernelPhS_i)
        .other          _Z22aes_ctr_encrypt_kernelPhS_i,@"STO_CUDA_ENTRY STV_DEFAULT"
_Z22aes_ctr_encrypt_kernelPhS_i:
.text._Z22aes_ctr_encrypt_kernelPhS_i:
[----:B------:R-:W-:Y:S01]  /*0000*/  LDC R1, c[0x0][0x37c] ;  /* 0x0000df00ff017b82 */ /* 0x000fe20000000800 */
[----:B------:R-:W0:Y:S07]  /*0010*/  S2R R5, SR_TID.X ;  /* 0x0000000000057919 */ /* 0x000e2e0000002100 */
[----:B------:R-:W1:Y:S01]  /*0020*/  S2UR UR4, SR_CTAID.X ;  /* 0x00000000000479c3 */ /* 0x000e620000002500 */
[----:B------:R-:W2:Y:S07]  /*0030*/  LDCU UR5, c[0x0][0x390] ;  /* 0x00007200ff0577ac */ /* 0x000eae0008000800 */
[----:B------:R-:W1:Y:S01]  /*0040*/  LDC R2, c[0x0][0x360] ;  /* 0x0000d800ff027b82 */ /* 0x000e620000000800 */
[----:B0-----:R-:W-:Y:S01]  /*0050*/  ISETP.GT.U32.AND P0, PT, R5, 0xf, PT ;  /* 0x0000000f0500780c */ /* 0x001fe20003f04070 */
[----:B-1----:R-:W-:-:S05]  /*0060*/  IMAD R2, R2, UR4, R5 ;  /* 0x0000000402027c24 */ /* 0x002fca000f8e0205 */
[----:B--2---:R-:W-:-:S07]  /*0070*/  ISETP.GE.AND P1, PT, R2, UR5, PT ;  /* 0x0000000502007c0c */ /* 0x004fce000bf26270 */
[----:B------:R-:W0:Y:S01]  /*0080*/  @!P0 LDC.U8 R0, c[0x3][R5+0x10b] ;  /* 0x00c042c005008b82 */ /* 0x000e220000000000 */
[----:B------:R-:W1:Y:S01]  /*0090*/  @!P0 S2R R4, SR_CgaCtaId ;  /* 0x0000000000048919 */ /* 0x000e620000008800 */
[----:B------:R-:W-:-:S04]  /*00a0*/  @!P0 MOV R3, 0x400 ;  /* 0x0000040000038802 */ /* 0x000fc80000000f00 */
[----:B-1----:R-:W-:-:S05]  /*00b0*/  @!P0 LEA R3, R4, R3, 0x18 ;  /* 0x0000000304038211 */ /* 0x002fca00078ec0ff */
[----:B------:R-:W-:-:S05]  /*00c0*/  @!P0 IMAD.IADD R3, R3, 0x1, R5 ;  /* 0x0000000103038824 */ /* 0x000fca00078e0205 */
[----:B0-----:R0:W-:Y:S01]  /*00d0*/  @!P0 STS.U8 [R3], R0 ;  /* 0x0000000003008388 */ /* 0x0011e20000000000 */
[----:B------:R-:W-:Y:S06]  /*00e0*/  BAR.SYNC.DEFER_BLOCKING 0x0 ;  /* 0x0000000000007b1d */ /* 0x000fec0000010000 */
[----:B------:R-:W-:Y:S05]  /*00f0*/  @P1 EXIT ;  /* 0x000000000000194d */ /* 0x000fea0003800000 */
[----:B------:R-:W1:Y:S01]  /*0100*/  S2UR UR5, SR_CgaCtaId ;  /* 0x00000000000579c3 */ /* 0x000e620000008800 */
[----:B------:R-:W-:Y:S01]  /*0110*/  UMOV UR4, 0x400 ;  /* 0x0000040000047882 */ /* 0x000fe20000000000 */
[----:B------:R-:W2:Y:S01]  /*0120*/  LDCU.U8 UR21, c[0x3][0x12a] ;  /* 0x00c02540ff1577ac */ /* 0x000ea20008000000 */
[----:B------:R-:W3:Y:S01]  /*0130*/  LDCU.U8 UR8, c[0x3][0x11d] ;  /* 0x00c023a0ff0877ac */ /* 0x000ee20008000000 */
[----:B------:R-:W4:Y:S01]  /*0140*/  LDCU.U8 UR9, c[0x3][0x11e] ;  /* 0x00c023c0ff0977ac */ /* 0x000f220008000000 */
[----:B------:R-:W5:Y:S01]  /*0150*/  LDCU.U8 UR10, c[0x3][0x11f] ;  /* 0x00c023e0ff0a77ac */ /* 0x000f620008000000 */
[----:B------:R-:W5:Y:S01]  /*0160*/  LDCU.U8 UR12, c[0x3][0x121] ;  /* 0x00c02420ff0c77ac */ /* 0x000f620008000000 */
[----:B------:R-:W5:Y:S01]  /*0170*/  LDCU.U8 UR13, c[0x3][0x122] ;  /* 0x00c02440ff0d77ac */ /* 0x000f620008000000 */
[----:B-1----:R-:W-:Y:S01]  /*0180*/  ULEA UR4, UR5, UR4, 0x18 ;  /* 0x0000000405047291 */ /* 0x002fe2000f8ec0ff */
[----:B------:R-:W1:Y:S01]  /*0190*/  LDCU.U8 UR5, c[0x3][0x11c] ;  /* 0x00c02380ff0577ac */ /* 0x000e620008000000 */
[----:B------:R-:W5:Y:S07]  /*01a0*/  LDCU.U8 UR14, c[0x3][0x123] ;  /* 0x00c02460ff0e77ac */ /* 0x000f6e0008000000 */
[----:B0-----:R-:W0:Y:S01]  /*01b0*/  LDS.U8 R3, [UR4+0xf] ;  /* 0x00000f04ff037984 */ /* 0x001e220008000000 */
[----:B------:R-:W5:Y:S03]  /*01c0*/  LDCU.U8 UR15, c[0x3][0x124] ;  /* 0x00c02480ff0f77ac */ /* 0x000f660008000000 */
[----:B------:R-:W1:Y:S01]  /*01d0*/  LDS.U8 R11, [UR4+0x1] ;  /* 0x00000104ff0b7984 */ /* 0x000e620008000000 */
[----:B------:R-:W5:Y:S03]  /*01e0*/  LDCU.U8 UR16, c[0x3][0x125] ;  /* 0x00c024a0ff1077ac */ /* 0x000f660008000000 */
[----:B------:R-:W3:Y:S01]  /*01f0*/  LDS.U8 R15, [UR4+0x2] ;  /* 0x00000204ff0f7984 */ /* 0x000ee20008000000 */
[----:B------:R-:W5:Y:S03]  /*0200*/  LDCU.U8 UR17, c[0x3][0x126] ;  /* 0x00c024c0ff1177ac */ /* 0x000f660008000000 */
[----:B------:R-:W4:Y:S01]  /*0210*/  LDS.U8 R18, [UR4+0x3] ;  /* 0x00000304ff127984 */ /* 0x000f220008000000 */
[----:B------:R-:W5:Y:S03]  /*0220*/  LDCU.U8 UR18, c[0x3][0x127] ;  /* 0x00c024e0ff1277ac */ /* 0x000f660008000000 */
[----:B------:R-:W5:Y:S01]  /*0230*/  LDS.U8 R17, [UR4+0x4] ;  /* 0x00000404ff117984 */ /* 0x000f620008000000 */
[----:B------:R-:W5:Y:S03]  /*0240*/  LDCU.U8 UR19, c[0x3][0x128] ;  /* 0x00c02500ff1377ac */ /* 0x000f660008000000 */
[----:B------:R-:W5:Y:S01]  /*0250*/  LDS.U8 R10, [UR4+0x6] ;  /* 0x00000604ff0a7984 */ /* 0x000f620008000000 */
[----:B------:R-:W5:Y:S03]  /*0260*/  LDCU.U8 UR20, c[0x3][0x129] ;  /* 0x00c02520ff1477ac */ /* 0x000f660008000000 */
[----:B------:R-:W5:Y:S01]  /*0270*/  LDS.U8 R9, [UR4+0x7] ;  /* 0x00000704ff097984 */ /* 0x000f620008000000 */
[----:B------:R-:W5:Y:S03]  /*0280*/  LDCU.U8 UR11, c[0x3][0x120] ;  /* 0x00c02400ff0b77ac */ /* 0x000f660008000000 */
[----:B------:R-:W5:Y:S01]  /*0290*/  LDS.U8 R6, [UR4+0x8] ;  /* 0x00000804ff067984 */ /* 0x000f620008000000 */
[----:B------:R-:W2:Y:S03]  /*02a0*/  LDCU.64 UR6, c[0x0][0x358] ;  /* 0x00006b00ff0677ac */ /* 0x000ea60008000a00 */
[----:B------:R-:W5:Y:S04]  /*02b0*/  LDS.U8 R13, [UR4+0x9] ;  /* 0x00000904ff0d7984 */ /* 0x000f680008000000 */
[----:B------:R-:W5:Y:S04]  /*02c0*/  LDS.U8 R16, [UR4+0xa] ;  /* 0x00000a04ff107984 */ /* 0x000f680008000000 */
[----:B------:R-:W5:Y:S01]  /*02d0*/  LDS.U8 R0, [UR4+0xb] ;  /* 0x00000b04ff007984 */ /* 0x000f620008000000 */
[----:B0-----:R-:W-:-:S03]  /*02e0*/  IMAD.IADD R3, R2, 0x1, R3 ;  /* 0x0000000102037824 */ /* 0x001fc600078e0203 */
[----:B------:R-:W0:Y:S01]  /*02f0*/  LDS.U8 R8, [UR4+0xc] ;  /* 0x00000c04ff087984 */ /* 0x000e220008000000 */
[----:B-1----:R-:W-:Y:S02]  /*0300*/  LOP3.LUT R11, R11, UR5, RZ, 0x3c, !PT ;  /* 0x000000050b0b7c12 */ /* 0x002fe4000f8e3cff */
[----:B--2---:R-:W-:Y:S01]  /*0310*/  LOP3.LUT R3, R3, UR21, RZ, 0x3c, !PT ;  /* 0x0000001503037c12 */ /* 0x004fe2000f8e3cff */
[----:B------:R-:W1:Y:S01]  /*0320*/  LDS.U8 R7, [UR4+0xd] ;  /* 0x00000d04ff077984 */ /* 0x000e620008000000 */
[----:B---3--:R-:W-:Y:S02]  /*0330*/  LOP3.LUT R15, R15, UR8, RZ, 0x3c, !PT ;  /* 0x000000080f0f7c12 */ /* 0x008fe4000f8e3cff */
[----:B------:R-:W-:Y:S01]  /*0340*/  PRMT R14, R3, 0x7610, R14 ;  /* 0x00007610030e7816 */ /* 0x000fe2000000000e */
[----:B------:R-:W2:Y:S01]  /*0350*/  LDS.U8 R12, [UR4+0xe] ;  /* 0x00000e04ff0c7984 */ /* 0x000ea20008000000 */
[----:B----4-:R-:W-:-:S03]  /*0360*/  LOP3.LUT R18, R18, UR9, RZ, 0x3c, !PT ;  /* 0x0000000912127c12 */ /* 0x010fc6000f8e3cff */
[----:B------:R-:W3:Y:S01]  /*0370*/  LDS.U8 R5, [UR4] ;  /* 0x00000004ff057984 */ /* 0x000ee20008000000 */
[----:B-----5:R-:W-:-:S03]  /*0380*/  LOP3.LUT R17, R17, UR10, RZ, 0x3c, !PT ;  /* 0x0000000a11117c12 */ /* 0x020fc6000f8e3cff */
[----:B------:R-:W4:Y:S01]  /*0390*/  LDS.U8 R21, [UR4+0x5] ;  /* 0x00000504ff157984 */ /* 0x000f220008000000 */
[----:B------:R-:W3:Y:S01]  /*03a0*/  LDCU.U8 UR4, c[0x3][0x11b] ;  /* 0x00c02360ff0477ac */ /* 0x000ee20008000000 */
[----:B------:R-:W-:Y:S02]  /*03b0*/  LOP3.LUT R10, R10, UR12, RZ, 0x3c, !PT ;  /* 0x0000000c0a0a7c12 */ /* 0x000fe4000f8e3cff */
[----:B------:R-:W-:Y:S02]  /*03c0*/  LOP3.LUT R9, R9, UR13, RZ, 0x3c, !PT ;  /* 0x0000000d09097c12 */ /* 0x000fe4000f8e3cff */
[----:B------:R-:W-:Y:S02]  /*03d0*/  LOP3.LUT R6, R6, UR14, RZ, 0x3c, !PT ;  /* 0x0000000e06067c12 */ /* 0x000fe4000f8e3cff */
[----:B------:R-:W-:Y:S02]  /*03e0*/  LOP3.LUT R13, R13, UR15, RZ, 0x3c, !PT ;  /* 0x0000000f0d0d7c12 */ /* 0x000fe4000f8e3cff */
[----:B------:R-:W-:-:S02]  /*03f0*/  LOP3.LUT R16, R16, UR16, RZ, 0x3c, !PT ;  /* 0x0000001010107c12 */ /* 0x000fc4000f8e3cff */
[----:B------:R-:W-:Y:S02]  /*0400*/  LOP3.LUT R0, R0, UR17, RZ, 0x3c, !PT ;  /* 0x0000001100007c12 */ /* 0x000fe4000f8e3cff */
[----:B0-----:R-:W-:Y:S02]  /*0410*/  LOP3.LUT R8, R8, UR18, RZ, 0x3c, !PT ;  /* 0x0000001208087c12 */ /* 0x001fe4000f8e3cff */
[----:B-1----:R-:W-:Y:S02]  /*0420*/  LOP3.LUT R7, R7, UR19, RZ, 0x3c, !PT ;  /* 0x0000001307077c12 */ /* 0x002fe4000f8e3cff */
[----:B--2---:R-:W-:Y:S02]  /*0430*/  LOP3.LUT R12, R12, UR20, RZ, 0x3c, !PT ;  /* 0x000000140c0c7c12 */ /* 0x004fe4000f8e3cff */
[----:B---3--:R-:W-:Y:S01]  /*0440*/  LOP3.LUT R5, R5, UR4, RZ, 0x3c, !PT ;  /* 0x0000000405057c12 */ /* 0x008fe2000f8e3cff */
[----:B------:R-:W-:Y:S01]  /*0450*/  UMOV UR4, URZ ;  /* 0x000000ff00047c82 */ /* 0x000fe20008000000 */
[----:B----4-:R-:W-:Y:S01]  /*0460*/  LOP3.LUT R21, R21, UR11, RZ, 0x3c, !PT ;  /* 0x0000000b15157c12 */ /* 0x010fe2000f8e3cff */
[----:B------:R-:W-:-:S06]  /*0470*/  UMOV UR11, 0x13a ;  /* 0x0000013a000b7882 */ /* 0x000fcc0000000000 */
.L_x_0:
[----:B------:R-:W-:Y:S01]  /*0480*/  LOP3.LUT R20, R5, 0xff, RZ, 0xc0, !PT ;  /* 0x000000ff05147812 */ /* 0x000fe200078ec0ff */
[----:B------:R-:W0:Y:S01]  /*0490*/  LDCU.U8 UR5, c[0x3][UR11+-0xf] ;  /* 0x00fffe200b0577ac */ /* 0x000e220008000000 */
[----:B------:R-:W-:Y:S02]  /*04a0*/  LOP3.LUT R3, R21, 0xff, RZ, 0xc0, !PT ;  /* 0x000000ff15037812 */ /* 0x000fe400078ec0ff */
[----:B------:R-:W-:Y:S01]  /*04b0*/  LOP3.LUT R16, R16, 0xff, RZ, 0xc0, !PT ;  /* 0x000000ff10107812 */ /* 0x000fe200078ec0ff */
[----:B------:R-:W1:Y:S01]  /*04c0*/  LDCU.U8 UR8, c[0x3][UR11+-0x8] ;  /* 0x00ffff000b0877ac */ /* 0x000e620008000000 */
[----:B------:R-:W2:Y:S01]  /*04d0*/  LDC.S8 R20, c[0x3][R20] ;  /* 0x00c0000014147b82 */ /* 0x000ea20000000200 */
[----:B------:R-:W-:Y:S02]  /*04e0*/  LOP3.LUT R13, R13, 0xff, RZ, 0xc0, !PT ;  /* 0x000000ff0d0d7812 */ /* 0x000fe400078ec0ff */
[----:B------:R-:W-:Y:S01]  /*04f0*/  LOP3.LUT R6, R6, 0xff, RZ, 0xc0, !PT ;  /* 0x000000ff06067812 */ /* 0x000fe200078ec0ff */
[----:B------:R-:W3:Y:S01]  /*0500*/  LDCU.U8 UR9, c[0x3][UR11+-0x1] ;  /* 0x00ffffe00b0977ac */ /* 0x000ee20008000000 */
[----:B------:R-:W-:-:S02]  /*0510*/  LOP3.LUT R10, R10, 0xff, RZ, 0xc0, !PT ;  /* 0x000000ff0a0a7812 */ /* 0x000fc400078ec0ff */
[----:B------:R-:W-:Y:S01]  /*0520*/  LOP3.LUT R8, R8, 0xff, RZ, 0xc0, !PT ;  /* 0x000000ff08087812 */ /* 0x000fe200078ec0ff */
[----:B------:R-:W4:Y:S01]  /*0530*/  LDC.S8 R3, c[0x3][R3] ;  /* 0x00c0000003037b82 */ /* 0x000f220000000200 */
[----:B------:R-:W5:Y:S01]  /*0540*/  LDCU.U8 UR10, c[0x3][UR11] ;  /* 0x00c000000b0a77ac */ /* 0x000f620008000000 */
[----:B------:R-:W-:-:S06]  /*0550*/  UIADD3 UR4, UPT, UPT, UR4, 0x1, URZ ;  /* 0x0000000104047890 */ /* 0x000fcc000fffe0ff */
[----:B------:R-:W0:Y:S01]  /*0560*/  LDC.S8 R16, c[0x3][R16] ;  /* 0x00c0000010107b82 */ /* 0x000e220000000200 */
[----:B------:R-:W-:-:S07]  /*0570*/  UISETP.NE.AND UP0, UPT, UR4, 0x9, UPT ;  /* 0x000000090400788c */ /* 0x000fce000bf05270 */
[----:B------:R-:W1:Y:S08]  /*0580*/  LDC.S8 R13, c[0x3][R13] ;  /* 0x00c000000d0d7b82 */ /* 0x000e700000000200 */
[----:B------:R-:W3:Y:S08]  /*0590*/  LDC.S8 R6, c[0x3][R6] ;  /* 0x00c0000006067b82 */ /* 0x000ef00000000200 */
[----:B------:R-:W5:Y:S01]  /*05a0*/  LDC.S8 R10, c[0x3][R10] ;  /* 0x00c000000a0a7b82 */ /* 0x000f620000000200 */
[----:B--2---:R-:W-:-:S07]  /*05b0*/  IMAD.SHL.U32 R4, R20, 0x40, RZ ;  /* 0x0000004014047824 */ /* 0x004fce00078e00ff */
[----:B------:R-:W2:Y:S01]  /*05c0*/  LDC.S8 R8, c[0x3][R8] ;  /* 0x00c0000008087b82 */ /* 0x000ea20000000200 */
[----:B------:R-:W-:Y:S01]  /*05d0*/  IMAD.SHL.U32 R19, R20, 0x20, RZ ;  /* 0x0000002014137824 */ /* 0x000fe200078e00ff */
[----:B------:R-:W-:Y:S02]  /*05e0*/  PRMT R5, R4, 0x8880, RZ ;  /* 0x0000888004057816 */ /* 0x000fe400000000ff */
[C---:B------:R-:W-:Y:S02]  /*05f0*/  LOP3.LUT R4, R20.reuse, 0x1, RZ, 0xc0, !PT ;  /* 0x0000000114047812 */ /* 0x040fe400078ec0ff */
[----:B------:R-:W-:Y:S02]  /*0600*/  PRMT R5, R5, 0x7710, RZ ;  /* 0x0000771005057816 */ /* 0x000fe400000000ff */
[----:B------:R-:W-:Y:S01]  /*0610*/  PRMT R21, R19, 0x8880, RZ ;  /* 0x0000888013157816 */ /* 0x000fe200000000ff */
[----:B------:R-:W-:Y:S01]  /*0620*/  IMAD.MOV R4, RZ, RZ, -R4 ;  /* 0x000000ffff047224 */ /* 0x000fe200078e0a04 */
[----:B------:R-:W-:Y:S01]  /*0630*/  SHF.R.U32.HI R5, RZ, 0x7, R5 ;  /* 0x00000007ff057819 */ /* 0x000fe20000011605 */
[----:B------:R-:W-:-:S03]  /*0640*/  IMAD.SHL.U32 R19, R20, 0x10, RZ ;  /* 0x0000001014137824 */ /* 0x000fc600078e00ff */
[----:B------:R-:W-:Y:S02]  /*0650*/  PRMT R22, R4, 0x7710, RZ ;  /* 0x0000771004167816 */ /* 0x000fe400000000ff */
[----:B------:R-:W-:Y:S02]  /*0660*/  LOP3.LUT R5, R5, 0x6, RZ, 0xc0, !PT ;  /* 0x0000000605057812 */ /* 0x000fe400078ec0ff */
[----:B------:R-:W-:Y:S01]  /*0670*/  PRMT R4, R21, 0x7710, RZ ;  /* 0x0000771015047816 */ /* 0x000fe200000000ff */
[----:B------:R-:W-:Y:S01]  /*0680*/  IMAD.SHL.U32 R21, R20, 0x8, RZ ;  /* 0x0000000814157824 */ /* 0x000fe200078e00ff */
[----:B------:R-:W-:Y:S02]  /*0690*/  PRMT R19, R19, 0x8880, RZ ;  /* 0x0000888013137816 */ /* 0x000fe400000000ff */
[----:B------:R-:W-:Y:S02]  /*06a0*/  LOP3.LUT R5, R5, 0x3, R22, 0x78, !PT ;  /* 0x0000000305057812 */ /* 0x000fe400078e7816 */
[----:B------:R-:W-:Y:S01]  /*06b0*/  SHF.R.U32.HI R22, RZ, 0x7, R4 ;  /* 0x00000007ff167819 */ /* 0x000fe20000011604 */
[----:B----4-:R-:W-:Y:S01]  /*06c0*/  IMAD.SHL.U32 R4, R3, 0x40, RZ ;  /* 0x0000004003047824 */ /* 0x010fe200078e00ff */
[----:B------:R-:W-:-:S02]  /*06d0*/  PRMT R19, R19, 0x7710, RZ ;  /* 0x0000771013137816 */ /* 0x000fc400000000ff */
[----:B------:R-:W-:Y:S02]  /*06e0*/  LOP3.LUT R22, R5, 0xc, R22, 0x78, !PT ;  /* 0x0000000c05167812 */ /* 0x000fe400078e7816 */
[----:B------:R-:W-:Y:S02]  /*06f0*/  SHF.R.U32.HI R19, RZ, 0x7, R19 ;  /* 0x00000007ff137819 */ /* 0x000fe40000011613 */
[----:B------:R-:W-:Y:S02]  /*0700*/  PRMT R21, R21, 0x8880, RZ ;  /* 0x0000888015157816 */ /* 0x000fe400000000ff */
[----:B------:R-:W-:Y:S02]  /*0710*/  PRMT R5, R4, 0x8880, RZ ;  /* 0x0000888004057816 */ /* 0x000fe400000000ff */
[----:B------:R-:W-:Y:S02]  /*0720*/  LOP3.LUT R4, R3, 0x1, RZ, 0xc0, !PT ;  /* 0x0000000103047812 */ /* 0x000fe400078ec0ff */
[----:B------:R-:W-:Y:S01]  /*0730*/  LOP3.LUT R19, R22, 0x18, R19, 0x78, !PT ;  /* 0x0000001816137812 */ /* 0x000fe200078e7813 */
[----:B------:R-:W-:Y:S01]  /*0740*/  IMAD.SHL.U32 R22, R20, 0x4, RZ ;  /* 0x0000000414167824 */ /* 0x000fe200078e00ff */
[----:B------:R-:W-:Y:S01]  /*0750*/  PRMT R21, R21, 0x7710, RZ ;  /* 0x0000771015157816 */ /* 0x000fe200000000ff */
[----:B------:R-:W-:Y:S01]  /*0760*/  IMAD.MOV R24, RZ, RZ, -R4 ;  /* 0x000000ffff187224 */ /* 0x000fe200078e0a04 */
[----:B------:R-:W-:-:S02]  /*0770*/  PRMT R5, R5, 0x7710, RZ ;  /* 0x0000771005057816 */ /* 0x000fc400000000ff */
[----:B------:R-:W-:Y:S01]  /*0780*/  SHF.R.U32.HI R4, RZ, 0x7, R21 ;  /* 0x00000007ff047819 */ /* 0x000fe20000011615 */
[C---:B------:R-:W-:Y:S01]  /*0790*/  IMAD.SHL.U32 R21, R3.reuse, 0x20, RZ ;  /* 0x0000002003157824 */ /* 0x040fe200078e00ff */
[----:B------:R-:W-:Y:S02]  /*07a0*/  PRMT R22, R22, 0x8880, RZ ;  /* 0x0000888016167816 */ /* 0x000fe400000000ff */
[----:B------:R-:W-:Y:S02]  /*07b0*/  SHF.R.U32.HI R5, RZ, 0x7, R5 ;  /* 0x00000007ff057819 */ /* 0x000fe40000011605 */
[----:B------:R-:W-:Y:S01]  /*07c0*/  PRMT R23, R22, 0x7710, RZ ;  /* 0x0000771016177816 */ /* 0x000fe200000000ff */
[----:B------:R-:W-:Y:S01]  /*07d0*/  IMAD.SHL.U32 R22, R3, 0x10, RZ ;  /* 0x0000001003167824 */ /* 0x000fe200078e00ff */
[----:B------:R-:W-:Y:S02]  /*07e0*/  PRMT R21, R21, 0x8880, RZ ;  /* 0x0000888015157816 */ /* 0x000fe400000000ff */
[----:B------:R-:W-:-:S02]  /*07f0*/  PRMT R24, R24, 0x7710, RZ ;  /* 0x0000771018187816 */ /* 0x000fc400000000ff */
[----:B------:R-:W-:Y:S02]  /*0800*/  LOP3.LUT R5, R5, 0x6, RZ, 0xc0, !PT ;  /* 0x0000000605057812 */ /* 0x000fe400078ec0ff */
[----:B------:R-:W-:Y:S02]  /*0810*/  LOP3.LUT R4, R19, 0x30, R4, 0x78, !PT ;  /* 0x0000003013047812 */ /* 0x000fe400078e7804 */
[----:B------:R-:W-:Y:S02]  /*0820*/  PRMT R21, R21, 0x7710, RZ ;  /* 0x0000771015157816 */ /* 0x000fe400000000ff */
[----:B------:R-:W-:Y:S01]  /*0830*/  LOP3.LUT R19, R5, 0x3, R24, 0x78, !PT ;  /* 0x0000000305137812 */ /* 0x000fe200078e7818 */
[----:B------:R-:W-:Y:S01]  /*0840*/  IMAD.SHL.U32 R5, R20, 0x2, RZ ;  /* 0x0000000214057824 */ /* 0x000fe200078e00ff */
[----:B------:R-:W-:Y:S02]  /*0850*/  PRMT R25, R22, 0x8880, RZ ;  /* 0x0000888016197816 */ /* 0x000fe400000000ff */
[----:B------:R-:W-:-:S02]  /*0860*/  SHF.R.U32.HI R23, RZ, 0x7, R23 ;  /* 0x00000007ff177819 */ /* 0x000fc40000011617 */
[----:B------:R-:W-:Y:S02]  /*0870*/  SHF.R.U32.HI R22, RZ, 0x7, R21 ;  /* 0x00000007ff167819 */ /* 0x000fe40000011615 */
[----:B------:R-:W-:Y:S02]  /*0880*/  PRMT R21, R25, 0x7710, RZ ;  /* 0x0000771019157816 */ /* 0x000fe400000000ff */
[----:B------:R-:W-:Y:S02]  /*0890*/  PRMT R24, R5, 0x8880, RZ ;  /* 0x0000888005187816 */ /* 0x000fe400000000ff */
[----:B------:R-:W-:Y:S02]  /*08a0*/  LOP3.LUT R23, R4, 0x60, R23, 0x78, !PT ;  /* 0x0000006004177812 */ /* 0x000fe400078e7817 */
[----:B------:R-:W-:Y:S01]  /*08b0*/  LOP3.LUT R4, R19, 0xc, R22, 0x78, !PT ;  /* 0x0000000c13047812 */ /* 0x000fe200078e7816 */
[----:B------:R-:W-:Y:S01]  /*08c0*/  IMAD.SHL.U32 R19, R3, 0x8, RZ ;  /* 0x0000000803137824 */ /* 0x000fe200078e00ff */
[----:B------:R-:W-:-:S02]  /*08d0*/  SHF.R.U32.HI R21, RZ, 0x7, R21 ;  /* 0x00000007ff157819 */ /* 0x000fc40000011615 */
[----:B------:R-:W-:Y:S01]  /*08e0*/  SHF.R.S32.HI R22, RZ, 0x7, R24 ;  /* 0x00000007ff167819 */ /* 0x000fe20000011418 */
[----:B0-----:R-:W-:Y:S01]  /*08f0*/  IMAD.SHL.U32 R24, R16, 0x40, RZ ;  /* 0x0000004010187824 */ /* 0x001fe200078e00ff */
[----:B------:R-:W-:Y:S01]  /*0900*/  LOP3.LUT R4, R4, 0x18, R21, 0x78, !PT ;  /* 0x0000001804047812 */ /* 0x000fe200078e7815 */
[----:B------:R-:W-:Y:S01]  /*0910*/  IMAD.SHL.U32 R21, R3, 0x4, RZ ;  /* 0x0000000403157824 */ /* 0x000fe200078e00ff */
[----:B------:R-:W-:Y:S02]  /*0920*/  PRMT R19, R19, 0x8880, RZ ;  /* 0x0000888013137816 */ /* 0x000fe400000000ff */
[----:B------:R-:W-:Y:S02]  /*0930*/  LOP3.LUT R23, R23, 0xffc0, R22, 0x78, !PT ;  /* 0x0000ffc017177812 */ /* 0x000fe400078e7816 */
[----:B------:R-:W-:Y:S02]  /*0940*/  SHF.R.S32.HI R22, RZ, 0x7, R20 ;  /* 0x00000007ff167819 */ /* 0x000fe40000011414 */
[----:B------:R-:W-:-:S02]  /*0950*/  PRMT R19, R19, 0x7710, RZ ;  /* 0x0000771013137816 */ /* 0x000fc400000000ff */
[----:B------:R-:W-:Y:S02]  /*0960*/  PRMT R21, R21, 0x8880, RZ ;  /* 0x0000888015157816 */ /* 0x000fe400000000ff */
[--C-:B------:R-:W-:Y:S02]  /*0970*/  LOP3.LUT R5, R5, 0x1b, R22.reuse, 0x78, !PT ;  /* 0x0000001b05057812 */ /* 0x100fe400078e7816 */
[----:B------:R-:W-:Y:S02]  /*0980*/  LOP3.LUT R23, R23, 0xff9b, R22, 0x78, !PT ;  /* 0x0000ff9b17177812 */ /* 0x000fe400078e7816 */
[----:B------:R-:W-:Y:S02]  /*0990*/  PRMT R24, R24, 0x8880, RZ ;  /* 0x0000888018187816 */ /* 0x000fe400000000ff */
[----:B------:R-:W-:Y:S02]  /*09a0*/  LOP3.LUT R22, R16, 0x1, RZ, 0xc0, !PT ;  /* 0x0000000110167812 */ /* 0x000fe400078ec0ff */
[----:B------:R-:W-:-:S02]  /*09b0*/  SHF.R.U32.HI R19, RZ, 0x7, R19 ;  /* 0x00000007ff137819 */ /* 0x000fc40000011613 */
[----:B------:R-:W-:Y:S01]  /*09c0*/  PRMT R21, R21, 0x7710, RZ ;  /* 0x0000771015157816 */ /* 0x000fe200000000ff */
[----:B------:R-:W-:Y:S01]  /*09d0*/  IMAD.MOV R22, RZ, RZ, -R22 ;  /* 0x000000ffff167224 */ /* 0x000fe200078e0a16 */
[----:B------:R-:W-:Y:S02]  /*09e0*/  PRMT R24, R24, 0x7710, RZ ;  /* 0x0000771018187816 */ /* 0x000fe400000000ff */
[----:B------:R-:W-:Y:S02]  /*09f0*/  LOP3.LUT R19, R4, 0x30, R19, 0x78, !PT ;  /* 0x0000003004137812 */ /* 0x000fe400078e7813 */
[----:B------:R-:W-:Y:S02]  /*0a00*/  SHF.R.U32.HI R4, RZ, 0x7, R21 ;  /* 0x00000007ff047819 */ /* 0x000fe40000011615 */
[----:B------:R-:W-:Y:S01]  /*0a10*/  LOP3.LUT R21, R14, 0xff, RZ, 0xc0, !PT ;  /* 0x000000ff0e157812 */ /* 0x000fe200078ec0ff */
[----:B------:R-:W-:Y:S01]  /*0a20*/  IMAD.SHL.U32 R14, R16, 0x20, RZ ;  /* 0x00000020100e7824 */ /* 0x000fe200078e00ff */
[----:B------:R-:W-:-:S02]  /*0a30*/  SHF.R.U32.HI R24, RZ, 0x7, R24 ;  /* 0x00000007ff187819 */ /* 0x000fc40000011618 */
[----:B------:R-:W-:Y:S02]  /*0a40*/  PRMT R25, R22, 0x7710, RZ ;  /* 0x0000771016197816 */ /* 0x000fe400000000ff */
[----:B------:R-:W-:Y:S01]  /*0a50*/  LOP3.LUT R22, R24, 0x6, RZ, 0xc0, !PT ;  /* 0x0000000618167812 */ /* 0x000fe200078ec0ff */
[----:B------:R-:W0:Y:S01]  /*0a60*/  LDC.S8 R21, c[0x3][R21] ;  /* 0x00c0000015157b82 */ /* 0x000e220000000200 */
[----:B------:R-:W-:Y:S01]  /*0a70*/  LOP3.LUT R19, R19, 0x60, R4, 0x78, !PT ;  /* 0x0000006013137812 */ /* 0x000fe200078e7804 */
[----:B------:R-:W-:Y:S01]  /*0a80*/  IMAD.SHL.U32 R4, R3, 0x2, RZ ;  /* 0x0000000203047824 */ /* 0x000fe200078e00ff */
[----:B------:R-:W-:Y:S02]  /*0a90*/  LOP3.LUT R22, R22, 0x3, R25, 0x78, !PT ;  /* 0x0000000316167812 */ /* 0x000fe400078e7819 */
[----:B------:R-:W-:Y:S02]  /*0aa0*/  PRMT R25, R14, 0x8880, RZ ;  /* 0x000088800e197816 */ /* 0x000fe400000000ff */
[----:B------:R-:W-:-:S02]  /*0ab0*/  LOP3.LUT R14, R17, 0xff, RZ, 0xc0, !PT ;  /* 0x000000ff110e7812 */ /* 0x000fc400078ec0ff */
[----:B------:R-:W-:Y:S01]  /*0ac0*/  PRMT R17, R25, 0x7710, RZ ;  /* 0x0000771019117816 */ /* 0x000fe200000000ff */
[----:B------:R-:W-:Y:S01]  /*0ad0*/  IMAD.SHL.U32 R25, R16, 0x10, RZ ;  /* 0x0000001010197824 */ /* 0x000fe200078e00ff */
[----:B------:R-:W-:Y:S02]  /*0ae0*/  PRMT R24, R4, 0x8880, RZ ;  /* 0x0000888004187816 */ /* 0x000fe400000000ff */
[----:B------:R-:W4:Y:S01]  /*0af0*/  LDC.S8 R14, c[0x3][R14] ;  /* 0x00c000000e0e7b82 */ /* 0x000f220000000200 */
[----:B------:R-:W-:Y:S02]  /*0b00*/  SHF.R.U32.HI R17, RZ, 0x7, R17 ;  /* 0x00000007ff117819 */ /* 0x000fe40000011611 */
[----:B------:R-:W-:Y:S02]  /*0b10*/  SHF.R.S32.HI R24, RZ, 0x7, R24 ;  /* 0x00000007ff187819 */ /* 0x000fe40000011418 */
[----:B------:R-:W-:Y:S02]  /*0b20*/  PRMT R25, R25, 0x8880, RZ ;  /* 0x0000888019197816 */ /* 0x000fe400000000ff */
[----:B------:R-:W-:-:S02]  /*0b30*/  LOP3.LUT R19, R19, 0xffc0, R24, 0x78, !PT ;  /* 0x0000ffc013137812 */ /* 0x000fc400078e7818 */
[----:B------:R-:W-:Y:S01]  /*0b40*/  PRMT R24, R25, 0x7710, RZ ;  /* 0x0000771019187816 */ /* 0x000fe200000000ff */
[----:B------:R-:W-:Y:S01]  /*0b50*/  IMAD.SHL.U32 R25, R16, 0x8, RZ ;  /* 0x0000000810197824 */ /* 0x000fe200078e00ff */
[----:B------:R-:W-:Y:S02]  /*0b60*/  LOP3.LUT R17, R22, 0xc, R17, 0x78, !PT ;  /* 0x0000000c16117812 */ /* 0x000fe400078e7811 */
[----:B------:R-:W-:Y:S02]  /*0b70*/  SHF.R.S32.HI R22, RZ, 0x7, R3 ;  /* 0x00000007ff167819 */ /* 0x000fe40000011403 */
[----:B------:R-:W-:Y:S02]  /*0b80*/  PRMT R25, R25, 0x8880, RZ ;  /* 0x0000888019197816 */ /* 0x000fe400000000ff */
[--C-:B------:R-:W-:Y:S02]  /*0b90*/  LOP3.LUT R4, R4, 0x1b, R22.reuse, 0x78, !PT ;  /* 0x0000001b04047812 */ /* 0x100fe400078e7816 */
[----:B------:R-:W-:-:S02]  /*0ba0*/  LOP3.LUT R22, R19, 0xff9b, R22, 0x78, !PT ;  /* 0x0000ff9b13167812 */ /* 0x000fc400078e7816 */
[----:B------:R-:W-:Y:S02]  /*0bb0*/  SHF.R.U32.HI R24, RZ, 0x7, R24 ;  /* 0x00000007ff187819 */ /* 0x000fe40000011618 */
[----:B------:R-:W-:Y:S01]  /*0bc0*/  PRMT R19, R25, 0x7710, RZ ;  /* 0x0000771019137816 */ /* 0x000fe200000000ff */
[C---:B------:R-:W-:Y:S01]  /*0bd0*/  IMAD.SHL.U32 R25, R16.reuse, 0x4, RZ ;  /* 0x0000000410197824 */ /* 0x040fe200078e00ff */
[----:B------:R-:W-:Y:S02]  /*0be0*/  LOP3.LUT R17, R17, 0x18, R24, 0x78, !PT ;  /* 0x0000001811117812 */ /* 0x000fe400078e7818 */
[----:B------:R-:W-:Y:S01]  /*0bf0*/  SHF.R.U32.HI R24, RZ, 0x7, R19 ;  /* 0x00000007ff187819 */ /* 0x000fe20000011613 */
[----:B------:R-:W-:Y:S01]  /*0c00*/  IMAD.SHL.U32 R19, R16, 0x2, RZ ;  /* 0x0000000210137824 */ /* 0x000fe200078e00ff */
[----:B------:R-:W-:Y:S02]  /*0c10*/  PRMT R25, R25, 0x8880, RZ ;  /* 0x0000888019197816 */ /* 0x000fe400000000ff */
[----:B------:R-:W-:-:S02]  /*0c20*/  LOP3.LUT R17, R17, 0x30, R24, 0x78, !PT ;  /* 0x0000003011117812 */ /* 0x000fc400078e7818 */
[----:B------:R-:W-:Y:S02]  /*0c30*/  PRMT R24, R25, 0x7710, RZ ;  /* 0x0000771019187816 */ /* 0x000fe400000000ff */
[----:B------:R-:W-:Y:S02]  /*0c40*/  PRMT R25, R19, 0x8880, RZ ;  /* 0x0000888013197816 */ /* 0x000fe400000000ff */
[----:B------:R-:W-:Y:S02]  /*0c50*/  SHF.R.U32.HI R24, RZ, 0x7, R24 ;  /* 0x00000007ff187819 */ /* 0x000fe40000011618 */
[----:B------:R-:W-:Y:S01]  /*0c60*/  LOP3.LUT R5, R5, UR5, R22, 0x96, !PT ;  /* 0x0000000505057c12 */ /* 0x000fe2000f8e9616 */
[----:B------:R-:W1:Y:S01]  /*0c70*/  LDCU.U8 UR5, c[0x3][UR11+-0xe] ;  /* 0x00fffe400b0577ac */ /* 0x000e620008000000 */
[----:B------:R-:W-:Y:S02]  /*0c80*/  LOP3.LUT R17, R17, 0x60, R24, 0x78, !PT ;  /* 0x0000006011117812 */ /* 0x000fe400078e7818 */
[----:B------:R-:W-:Y:S01]  /*0c90*/  SHF.R.S32.HI R24, RZ, 0x7, R25 ;  /* 0x00000007ff187819 */ /* 0x000fe20000011419 */
[----:B0-----:R-:W-:Y:S01]  /*0ca0*/  IMAD.SHL.U32 R25, R21, 0x40, RZ ;  /* 0x0000004015197824 */ /* 0x001fe200078e00ff */
[----:B------:R-:W-:-:S02]  /*0cb0*/  SHF.R.S32.HI R22, RZ, 0x7, R16 ;  /* 0x00000007ff167819 */ /* 0x000fc40000011410 */
[----:B------:R-:W-:Y:S02]  /*0cc0*/  LOP3.LUT R17, R17, 0xffc0, R24, 0x78, !PT ;  /* 0x0000ffc011117812 */ /* 0x000fe400078e7818 */
[----:B------:R-:W-:Y:S02]  /*0cd0*/  LOP3.LUT R24, R21, 0x1, RZ, 0xc0, !PT ;  /* 0x0000000115187812 */ /* 0x000fe400078ec0ff */
[----:B------:R-:W-:Y:S02]  /*0ce0*/  PRMT R25, R25, 0x8880, RZ ;  /* 0x0000888019197816 */ /* 0x000fe400000000ff */
[----:B------:R-:W-:Y:S01]  /*0cf0*/  LOP3.LUT R19, R19, 0x1b, R22, 0x78, !PT ;  /* 0x0000001b13137812 */ /* 0x000fe200078e7816 */
[----:B------:R-:W-:Y:S01]  /*0d00*/  IMAD.MOV R27, RZ, RZ, -R24 ;  /* 0x000000ffff1b7224 */ /* 0x000fe200078e0a18 */
[----:B------:R-:W-:Y:S01]  /*0d10*/  PRMT R25, R25, 0x7710, RZ ;  /* 0x0000771019197816 */ /* 0x000fe200000000ff */
[----:B----4-:R-:W-:Y:S01]  /*0d20*/  IMAD.SHL.U32 R24, R14, 0x40, RZ ;  /* 0x000000400e187824 */ /* 0x010fe200078e00ff */
[----:B------:R-:W-:-:S02]  /*0d30*/  LOP3.LUT R17, R17, 0xff9b, R22, 0x78, !PT ;  /* 0x0000ff9b11117812 */ /* 0x000fc400078e7816 */
[----:B------:R-:W-:Y:S02]  /*0d40*/  SHF.R.U32.HI R25, RZ, 0x7, R25 ;  /* 0x00000007ff197819 */ /* 0x000fe40000011619 */
[----:B------:R-:W-:Y:S01]  /*0d50*/  PRMT R26, R24, 0x8880, RZ ;  /* 0x00008880181a7816 */ /* 0x000fe200000000ff */
[----:B------:R-:W-:Y:S01]  /*0d60*/  IMAD.SHL.U32 R24, R21, 0x20, RZ ;  /* 0x0000002015187824 */ /* 0x000fe200078e00ff */
[----:B------:R-:W-:Y:S02]  /*0d70*/  LOP3.LUT R22, R25, 0x6, RZ, 0xc0, !PT ;  /* 0x0000000619167812 */ /* 0x000fe400078ec0ff */
[----:B------:R-:W-:Y:S02]  /*0d80*/  LOP3.LUT R25, R14, 0x1, RZ, 0xc0, !PT ;  /* 0x000000010e197812 */ /* 0x000fe400078ec0ff */
[----:B------:R-:W-:Y:S02]  /*0d90*/  PRMT R24, R24, 0x8880, RZ ;  /* 0x0000888018187816 */ /* 0x000fe400000000ff */
[----:B------:R-:W-:Y:S01]  /*0da0*/  PRMT R27, R27, 0x7710, RZ ;  /* 0x000077101b1b7816 */ /* 0x000fe200000000ff */
[----:B------:R-:W-:Y:S01]  /*0db0*/  IMAD.MOV R25, RZ, RZ, -R25 ;  /* 0x000000ffff197224 */ /* 0x000fe200078e0a19 */
[----:B------:R-:W-:-:S02]  /*0dc0*/  PRMT R26, R26, 0x7710, RZ ;  /* 0x000077101a1a7816 */ /* 0x000fc400000000ff */
[----:B------:R-:W-:Y:S02]  /*0dd0*/  PRMT R24, R24, 0x7710, RZ ;  /* 0x0000771018187816 */ /* 0x000fe400000000ff */
[----:B------:R-:W-:Y:S02]  /*0de0*/  LOP3.LUT R22, R22, 0x3, R27, 0x78, !PT ;  /* 0x0000000316167812 */ /* 0x000fe400078e781b */
[----:B------:R-:W-:Y:S02]  /*0df0*/  SHF.R.U32.HI R26, RZ, 0x7, R26 ;  /* 0x00000007ff1a7819 */ /* 0x000fe4000001161a */
[----:B------:R-:W-:Y:S02]  /*0e00*/  PRMT R27, R25, 0x7710, RZ ;  /* 0x00007710191b7816 */ /* 0x000fe400000000ff */
[----:B------:R-:W-:Y:S02]  /*0e10*/  SHF.R.U32.HI R25, RZ, 0x7, R24 ;  /* 0x00000007ff197819 */ /* 0x000fe40000011618 */
[----:B------:R-:W-:-:S02]  /*0e20*/  LOP3.LUT R26, R26, 0x6, RZ, 0xc0, !PT ;  /* 0x000000061a1a7812 */ /* 0x000fc400078ec0ff */
[----:B------:R-:W-:Y:S01]  /*0e30*/  LOP3.LUT R22, R22, 0xc, R25, 0x78, !PT ;  /* 0x0000000c16167812 */ /* 0x000fe200078e7819 */
[----:B------:R-:W-:Y:S01]  /*0e40*/  IMAD.SHL.U32 R25, R21, 0x10, RZ ;  /* 0x0000001015197824 */ /* 0x000fe200078e00ff */
[----:B------:R-:W-:Y:S01]  /*0e50*/  LOP3.LUT R24, R26, 0x3, R27, 0x78, !PT ;  /* 0x000000031a187812 */ /* 0x000fe200078e781b */
[----:B------:R-:W-:Y:S01]  /*0e60*/  IMAD.SHL.U32 R26, R14, 0x20, RZ ;  /* 0x000000200e1a7824 */ /* 0x000fe200078e00ff */
[----:B-1----:R-:W-:Y:S01]  /*0e70*/  LOP3.LUT R4, R4, UR5, R17, 0x96, !PT ;  /* 0x0000000504047c12 */ /* 0x002fe2000f8e9611 */
[----:B------:R-:W0:Y:S01]  /*0e80*/  LDCU.U8 UR5, c[0x3][UR11+-0xd] ;  /* 0x00fffe600b0577ac */ /* 0x000e220008000000 */
[----:B------:R-:W-:Y:S02]  /*0e90*/  PRMT R25, R25, 0x8880, RZ ;  /* 0x0000888019197816 */ /* 0x000fe400000000ff */
[----:B------:R-:W-:Y:S02]  /*0ea0*/  PRMT R26, R26, 0x8880, RZ ;  /* 0x000088801a1a7816 */ /* 0x000fe400000000ff */
[----:B------:R-:W-:-:S02]  /*0eb0*/  PRMT R25, R25, 0x7710, RZ ;  /* 0x0000771019197816 */ /* 0x000fc400000000ff */
[----:B------:R-:W-:Y:S02]  /*0ec0*/  PRMT R26, R26, 0x7710, RZ ;  /* 0x000077101a1a7816 */ /* 0x000fe400000000ff */
[----:B------:R-:W-:Y:S02]  /*0ed0*/  SHF.R.U32.HI R25, RZ, 0x7, R25 ;  /* 0x00000007ff197819 */ /* 0x000fe40000011619 */
[----:B------:R-:W-:Y:S01]  /*0ee0*/  SHF.R.U32.HI R27, RZ, 0x7, R26 ;  /* 0x00000007ff1b7819 */ /* 0x000fe2000001161a */
[----:B------:R-:W-:Y:S01]  /*0ef0*/  IMAD.SHL.U32 R26, R14, 0x10, RZ ;  /* 0x000000100e1a7824 */ /* 0x000fe200078e00ff */
[----:B------:R-:W-:Y:S01]  /*0f00*/  LOP3.LUT R22, R22, 0x18, R25, 0x78, !PT ;  /* 0x0000001816167812 */ /* 0x000fe200078e7819 */
[----:B------:R-:W-:Y:S01]  /*0f10*/  IMAD.SHL.U32 R25, R21, 0x8, RZ ;  /* 0x0000000815197824 */ /* 0x000fe200078e00ff */
[----:B------:R-:W-:Y:S02]  /*0f20*/  LOP3.LUT R24, R24, 0xc, R27, 0x78, !PT ;  /* 0x0000000c18187812 */ /* 0x000fe400078e781b */
[----:B------:R-:W-:-:S02]  /*0f30*/  PRMT R26, R26, 0x8880, RZ ;  /* 0x000088801a1a7816 */ /* 0x000fc400000000ff */
[----:B------:R-:W-:Y:S02]  /*0f40*/  PRMT R25, R25, 0x8880, RZ ;  /* 0x0000888019197816 */ /* 0x000fe400000000ff */
[----:B------:R-:W-:Y:S02]  /*0f50*/  PRMT R26, R26, 0x7710, RZ ;  /* 0x000077101a1a7816 */ /* 0x000fe400000000ff */
[----:B------:R-:W-:Y:S02]  /*0f60*/  PRMT R25, R25, 0x7710, RZ ;  /* 0x0000771019197816 */ /* 0x000fe400000000ff */
[----:B------:R-:W-:Y:S02]  /*0f70*/  SHF.R.U32.HI R29, RZ, 0x7, R26 ;  /* 0x00000007ff1d7819 */ /* 0x000fe4000001161a */
[----:B------:R-:W-:Y:S02]  /*0f80*/  SHF.R.U32.HI R27, RZ, 0x7, R25 ;  /* 0x00000007ff1b7819 */ /* 0x000fe40000011619 */
[----:B------:R-:W-:-:S02]  /*0f90*/  LOP3.LUT R25, R24, 0x18, R29, 0x78, !PT ;  /* 0x0000001818197812 */ /* 0x000fc400078e781d */
[----:B------:R-:W-:Y:S01]  /*0fa0*/  LOP3.LUT R24, R22, 0x30, R27, 0x78, !PT ;  /* 0x0000003016187812 */ /* 0x000fe200078e781b */
[----:B------:R-:W-:Y:S01]  /*0fb0*/  IMAD.SHL.U32 R22, R14, 0x8, RZ ;  /* 0x000000080e167824 */ /* 0x000fe200078e00ff */
[--C-:B------:R-:W-:Y:S02]  /*0fc0*/  LOP3.LUT R5, R16, R5, R21.reuse, 0x96, !PT ;  /* 0x0000000510057212 */ /* 0x100fe400078e9615 */
[----:B------:R-:W-:Y:S02]  /*0fd0*/  LOP3.LUT R4, R20, R4, R21, 0x96, !PT ;  /* 0x0000000414047212 */ /* 0x000fe400078e9615 */
[----:B------:R-:W-:Y:S01]  /*0fe0*/  PRMT R26, R22, 0x8880, RZ ;  /* 0x00008880161a7816 */ /* 0x000fe200000000ff */
[----:B------:R-:W-:Y:S01]  /*0ff0*/  IMAD.SHL.U32 R22, R21, 0x4, RZ ;  /* 0x0000000415167824 */ /* 0x000fe200078e00ff */
[----:B------:R-:W-:Y:S02]  /*1000*/  LOP3.LUT R29, R15, 0xff, RZ, 0xc0, !PT ;  /* 0x000000ff0f1d7812 */ /* 0x000fe400078ec0ff */
[----:B------:R-:W-:-:S02]  /*1010*/  PRMT R26, R26, 0x7710, RZ ;  /* 0x000077101a1a7816 */ /* 0x000fc400000000ff */
[----:B------:R-:W-:Y:S02]  /*1020*/  PRMT R27, R22, 0x8880, RZ ;  /* 0x00008880161b7816 */ /* 0x000fe400000000ff */
[----:B------:R-:W-:Y:S02]  /*1030*/  SHF.R.U32.HI R22, RZ, 0x7, R26 ;  /* 0x00000007ff167819 */ /* 0x000fe4000001161a */
[----:B------:R-:W-:Y:S02]  /*1040*/  PRMT R26, R27, 0x7710, RZ ;  /* 0x000077101b1a7816 */ /* 0x000fe400000000ff */
[----:B------:R-:W-:Y:S02]  /*1050*/  LOP3.LUT R22, R25, 0x30, R22, 0x78, !PT ;  /* 0x0000003019167812 */ /* 0x000fe400078e7816 */
[----:B------:R-:W-:-:S04]  /*1060*/  SHF.R.U32.HI R25, RZ, 0x7, R26 ;  /* 0x00000007ff197819 */ /* 0x000fc8000001161a */
[----:B------:R-:W-:Y:S01]  /*1070*/  LOP3.LUT R17, R24, 0x60, R25, 0x78, !PT ;  /* 0x0000006018117812 */ /* 0x000fe200078e7819 */
[----:B------:R-:W-:Y:S02]  /*1080*/  IMAD.SHL.U32 R25, R14, 0x4, RZ ;  /* 0x000000040e197824 */ /* 0x000fe400078e00ff */
[----:B------:R-:W-:-:S03]  /*1090*/  IMAD.SHL.U32 R24, R21, 0x2, RZ ;  /* 0x0000000215187824 */ /* 0x000fc600078e00ff */
[----:B------:R-:W-:Y:S02]  /*10a0*/  PRMT R25, R25, 0x8880, RZ ;  /* 0x0000888019197816 */ /* 0x000fe400000000ff */
[----:B------:R-:W-:Y:S02]  /*10b0*/  PRMT R26, R24, 0x8880, RZ ;  /* 0x00008880181a7816 */ /* 0x000fe400000000ff */
[----:B------:R-:W-:Y:S02]  /*10c0*/  PRMT R25, R25, 0x7710, RZ ;  /* 0x0000771019197816 */ /* 0x000fe400000000ff */
[----:B------:R-:W-:Y:S02]  /*10d0*/  SHF.R.S32.HI R26, RZ, 0x7, R26 ;  /* 0x00000007ff1a7819 */ /* 0x000fe4000001141a */
[----:B------:R-:W-:Y:S02]  /*10e0*/  SHF.R.U32.HI R25, RZ, 0x7, R25 ;  /* 0x00000007ff197819 */ /* 0x000fe40000011619 */
[----:B------:R-:W-:-:S02]  /*10f0*/  LOP3.LUT R26, R17, 0xffc0, R26, 0x78, !PT ;  /* 0x0000ffc0111a7812 */ /* 0x000fc400078e781a */
[----:B------:R-:W-:Y:S01]  /*1100*/  LOP3.LUT R22, R22, 0x60, R25, 0x78, !PT ;  /* 0x0000006016167812 */ /* 0x000fe200078e7819 */
[----:B------:R-:W-:Y:S01]  /*1110*/  IMAD.SHL.U32 R25, R14, 0x2, RZ ;  /* 0x000000020e197824 */ /* 0x000fe200078e00ff */
[----:B------:R-:W-:-:S04]  /*1120*/  SHF.R.S32.HI R17, RZ, 0x7, R21 ;  /* 0x00000007ff117819 */ /* 0x000fc80000011415 */
[--C-:B------:R-:W-:Y:S02]  /*1130*/  LOP3.LUT R24, R24, 0x1b, R17.reuse, 0x78, !PT ;  /* 0x0000001b18187812 */ /* 0x100fe400078e7811 */
[----:B------:R-:W-:Y:S02]  /*1140*/  LOP3.LUT R26, R26, 0xff9b, R17, 0x78, !PT ;  /* 0x0000ff9b1a1a7812 */ /* 0x000fe400078e7811 */
[----:B------:R-:W-:Y:S02]  /*1150*/  PRMT R17, R25, 0x8880, RZ ;  /* 0x0000888019117816 */ /* 0x000fe400000000ff */
[----:B0-----:R-:W-:Y:S01]  /*1160*/  LOP3.LUT R19, R19, UR5, R26, 0x96, !PT ;  /* 0x0000000513137c12 */ /* 0x001fe2000f8e961a */
[----:B------:R-:W0:Y:S01]  /*1170*/  LDCU.U8 UR5, c[0x3][UR11+-0xc] ;  /* 0x00fffe800b0577ac */ /* 0x000e220008000000 */
[----:B------:R-:W-:-:S04]  /*1180*/  SHF.R.S32.HI R17, RZ, 0x7, R17 ;  /* 0x00000007ff117819 */ /* 0x000fc80000011411 */
[----:B------:R-:W-:Y:S02]  /*1190*/  LOP3.LUT R17, R22, 0xffc0, R17, 0x78, !PT ;  /* 0x0000ffc016117812 */ /* 0x000fe400078e7811 */
[----:B------:R-:W-:-:S04]  /*11a0*/  SHF.R.S32.HI R22, RZ, 0x7, R14 ;  /* 0x00000007ff167819 */ /* 0x000fc8000001140e */
[--C-:B------:R-:W-:Y:S02]  /*11b0*/  LOP3.LUT R25, R25, 0x1b, R22.reuse, 0x78, !PT ;  /* 0x0000001b19197812 */ /* 0x100fe400078e7816 */
[----:B------:R-:W-:Y:S01]  /*11c0*/  LOP3.LUT R17, R17, 0xff9b, R22, 0x78, !PT ;  /* 0x0000ff9b11117812 */ /* 0x000fe200078e7816 */
[----:B------:R-:W-:-:S05]  /*11d0*/  IMAD.SHL.U32 R22, R13, 0x40, RZ ;  /* 0x000000400d167824 */ /* 0x000fca00078e00ff */
[----:B------:R-:W-:-:S04]  /*11e0*/  PRMT R22, R22, 0x8880, RZ ;  /* 0x0000888016167816 */ /* 0x000fc800000000ff */
[----:B------:R-:W-:Y:S02]  /*11f0*/  PRMT R26, R22, 0x7710, RZ ;  /* 0x00007710161a7816 */ /* 0x000fe400000000ff */
[----:B------:R-:W-:Y:S02]  /*1200*/  LOP3.LUT R22, R13, 0x1, RZ, 0xc0, !PT ;  /* 0x000000010d167812 */ /* 0x000fe400078ec0ff */
[----:B------:R-:W-:-:S03]  /*1210*/  SHF.R.U32.HI R26, RZ, 0x7, R26 ;  /* 0x00000007ff1a7819 */ /* 0x000fc6000001161a */
[----:B------:R-:W-:Y:S01]  /*1220*/  IMAD.MOV R22, RZ, RZ, -R22 ;  /* 0x000000ffff167224 */ /* 0x000fe200078e0a16 */
[----:B------:R-:W-:-:S04]  /*1230*/  LOP3.LUT R26, R26, 0x6, RZ, 0xc0, !PT ;  /* 0x000000061a1a7812 */ /* 0x000fc800078ec0ff */
[----:B------:R-:W-:Y:S01]  /*1240*/  PRMT R27, R22, 0x7710, RZ ;  /* 0x00007710161b7816 */ /* 0x000fe200000000ff */
[----:B------:R-:W-:-:S03]  /*1250*/  IMAD.SHL.U32 R22, R13, 0x20, RZ ;  /* 0x000000200d167824 */ /* 0x000fc600078e00ff */
[----:B------:R-:W-:Y:S02]  /*1260*/  LOP3.LUT R26, R26, 0x3, R27, 0x78, !PT ;  /* 0x000000031a1a7812 */ /* 0x000fe400078e781b */
[----:B------:R-:W-:-:S04]  /*1270*/  PRMT R22, R22, 0x8880, RZ ;  /* 0x0000888016167816 */ /* 0x000fc800000000ff */
[----:B------:R-:W-:-:S04]  /*1280*/  PRMT R22, R22, 0x7710, RZ ;  /* 0x0000771016167816 */ /* 0x000fc800000000ff */
[----:B------:R-:W-:Y:S01]  /*1290*/  SHF.R.U32.HI R27, RZ, 0x7, R22 ;  /* 0x00000007ff1b7819 */ /* 0x000fe20000011616 */
[----:B------:R-:W-:-:S03]  /*12a0*/  IMAD.SHL.U32 R22, R13, 0x10, RZ ;  /* 0x000000100d167824 */ /* 0x000fc600078e00ff */
[----:B------:R-:W-:Y:S02]  /*12b0*/  LOP3.LUT R26, R26, 0xc, R27, 0x78, !PT ;  /* 0x0000000c1a1a7812 */ /* 0x000fe400078e781b */
[----:B------:R-:W-:-:S04]  /*12c0*/  PRMT R22, R22, 0x8880, RZ ;  /* 0x0000888016167816 */ /* 0x000fc800000000ff */
[----:B------:R-:W-:-:S04]  /*12d0*/  PRMT R22, R22, 0x7710, RZ ;  /* 0x0000771016167816 */ /* 0x000fc800000000ff */
[----:B------:R-:W-:Y:S01]  /*12e0*/  SHF.R.U32.HI R27, RZ, 0x7, R22 ;  /* 0x00000007ff1b7819 */ /* 0x000fe20000011616 */
[----:B------:R-:W-:-:S03]  /*12f0*/  IMAD.SHL.U32 R22, R13, 0x8, RZ ;  /* 0x000000080d167824 */ /* 0x000fc600078e00ff */
[----:B------:R-:W-:Y:S02]  /*1300*/  LOP3.LUT R26, R26, 0x18, R27, 0x78, !PT ;  /* 0x000000181a1a7812 */ /* 0x000fe400078e781b */
[----:B------:R-:W-:Y:S02]  /*1310*/  PRMT R27, R22, 0x8880, RZ ;  /* 0x00008880161b7816 */ /* 0x000fe400000000ff */
[----:B------:R-:W-:Y:S02]  /*1320*/  LOP3.LUT R22, R12, 0xff, RZ, 0xc0, !PT ;  /* 0x000000ff0c167812 */ /* 0x000fe400078ec0ff */
[----:B------:R-:W-:-:S04]  /*1330*/  PRMT R12, R27, 0x7710, RZ ;  /* 0x000077101b0c7816 */ /* 0x000fc800000000ff */
[----:B------:R-:W1:Y:S01]  /*1340*/  LDC.S8 R22, c[0x3][R22] ;  /* 0x00c0000016167b82 */ /* 0x000e620000000200 */
[----:B------:R-:W-:Y:S01]  /*1350*/  SHF.R.U32.HI R27, RZ, 0x7, R12 ;  /* 0x00000007ff1b7819 */ /* 0x000fe2000001160c */
[----:B------:R-:W-:-:S03]  /*1360*/  IMAD.SHL.U32 R12, R13, 0x4, RZ ;  /* 0x000000040d0c7824 */ /* 0x000fc600078e00ff */
[----:B------:R-:W-:Y:S02]  /*1370*/  LOP3.LUT R26, R26, 0x30, R27, 0x78, !PT ;  /* 0x000000301a1a7812 */ /* 0x000fe400078e781b */
[----:B------:R-:W-:-:S04]  /*1380*/  PRMT R12, R12, 0x8880, RZ ;  /* 0x000088800c0c7816 */ /* 0x000fc800000000ff */
[----:B------:R-:W-:-:S04]  /*1390*/  PRMT R12, R12, 0x7710, RZ ;  /* 0x000077100c0c7816 */ /* 0x000fc800000000ff */
[----:B------:R-:W-:Y:S02]  /*13a0*/  SHF.R.U32.HI R27, RZ, 0x7, R12 ;  /* 0x00000007ff1b7819 */ /* 0x000fe4000001160c */
[----:B0-----:R-:W-:Y:S01]  /*13b0*/  LOP3.LUT R12, R23, UR5, R24, 0x96, !PT ;  /* 0x00000005170c7c12 */ /* 0x001fe2000f8e9618 */
[----:B------:R-:W-:Y:S01]  /*13c0*/  IMAD.SHL.U32 R24, R13, 0x2, RZ ;  /* 0x000000020d187824 */ /* 0x000fe200078e00ff */
[----:B------:R-:W0:Y:S01]  /*13d0*/  LDCU.U8 UR5, c[0x3][UR11+-0xb] ;  /* 0x00fffea00b0577ac */ /* 0x000e220008000000 */
[----:B------:R-:W-:-:S03]  /*13e0*/  LOP3.LUT R26, R26, 0x60, R27, 0x78, !PT ;  /* 0x000000601a1a7812 */ /* 0x000fc600078e781b */
[----:B------:R-:W-:-:S04]  /*13f0*/  PRMT R23, R24, 0x8880, RZ ;  /* 0x0000888018177816 */ /* 0x000fc800000000ff */
[----:B------:R-:W-:-:S04]  /*1400*/  SHF.R.S32.HI R23, RZ, 0x7, R23 ;  /* 0x00000007ff177819 */ /* 0x000fc80000011417 */
[----:B------:R-:W-:Y:S02]  /*1410*/  LOP3.LUT R23, R26, 0xffc0, R23, 0x78, !PT ;  /* 0x0000ffc01a177812 */ /* 0x000fe400078e7817 */
[----:B------:R-:W-:-:S04]  /*1420*/  SHF.R.S32.HI R26, RZ, 0x7, R13 ;  /* 0x00000007ff1a7819 */ /* 0x000fc8000001140d */
[--C-:B------:R-:W-:Y:S02]  /*1430*/  LOP3.LUT R24, R24, 0x1b, R26.reuse, 0x78, !PT ;  /* 0x0000001b18187812 */ /* 0x100fe400078e781a */
[----:B------:R-:W-:Y:S01]  /*1440*/  LOP3.LUT R26, R23, 0xff9b, R26, 0x78, !PT ;  /* 0x0000ff9b171a7812 */ /* 0x000fe200078e781a */
[----:B-1----:R-:W-:-:S05]  /*1450*/  IMAD.SHL.U32 R23, R22, 0x40, RZ ;  /* 0x0000004016177824 */ /* 0x002fca00078e00ff */
[----:B------:R-:W-:Y:S02]  /*1460*/  PRMT R27, R23, 0x8880, RZ ;  /* 0x00008880171b7816 */ /* 0x000fe400000000ff */
[----:B0-----:R-:W-:Y:S01]  /*1470*/  LOP3.LUT R23, R25, UR5, R26, 0x96, !PT ;  /* 0x0000000519177c12 */ /* 0x001fe2000f8e961a */
[----:B------:R-:W0:Y:S01]  /*1480*/  LDCU.U8 UR5, c[0x3][UR11+-0xa] ;  /* 0x00fffec00b0577ac */ /* 0x000e220008000000 */
[----:B------:R-:W-:Y:S02]  /*1490*/  LOP3.LUT R25, R22, 0x1, RZ, 0xc0, !PT ;  /* 0x0000000116197812 */ /* 0x000fe400078ec0ff */
[----:B------:R-:W-:-:S03]  /*14a0*/  PRMT R26, R27, 0x7710, RZ ;  /* 0x000077101b1a7816 */ /* 0x000fc600000000ff */
[----:B------:R-:W-:Y:S01]  /*14b0*/  IMAD.MOV R25, RZ, RZ, -R25 ;  /* 0x000000ffff197224 */ /* 0x000fe200078e0a19 */
[----:B------:R-:W-:-:S04]  /*14c0*/  SHF.R.U32.HI R26, RZ, 0x7, R26 ;  /* 0x00000007ff1a7819 */ /* 0x000fc8000001161a */
[----:B------:R-:W-:Y:S02]  /*14d0*/  PRMT R25, R25, 0x7710, RZ ;  /* 0x0000771019197816 */ /* 0x000fe400000000ff */
[----:B------:R-:W-:-:S04]  /*14e0*/  LOP3.LUT R26, R26, 0x6, RZ, 0xc0, !PT ;  /* 0x000000061a1a7812 */ /* 0x000fc800078ec0ff */
[----:B------:R-:W-:Y:S01]  /*14f0*/  LOP3.LUT R26, R26, 0x3, R25, 0x78, !PT ;  /* 0x000000031a1a7812 */ /* 0x000fe200078e7819 */
[----:B------:R-:W-:-:S05]  /*1500*/  IMAD.SHL.U32 R25, R22, 0x20, RZ ;  /* 0x0000002016197824 */ /* 0x000fca00078e00ff */
[----:B------:R-:W-:-:S04]  /*1510*/  PRMT R25, R25, 0x8880, RZ ;  /* 0x0000888019197816 */ /* 0x000fc800000000ff */
[----:B------:R-:W-:-:S04]  /*1520*/  PRMT R25, R25, 0x7710, RZ ;  /* 0x0000771019197816 */ /* 0x000fc800000000ff */
[----:B------:R-:W-:-:S04]  /*1530*/  SHF.R.U32.HI R25, RZ, 0x7, R25 ;  /* 0x00000007ff197819 */ /* 0x000fc80000011619 */
[----:B------:R-:W-:Y:S01]  /*1540*/  LOP3.LUT R26, R26, 0xc, R25, 0x78, !PT ;  /* 0x0000000c1a1a7812 */ /* 0x000fe200078e7819 */
[----:B------:R-:W-:-:S05]  /*1550*/  IMAD.SHL.U32 R25, R22, 0x10, RZ ;  /* 0x0000001016197824 */ /* 0x000fca00078e00ff */
[----:B------:R-:W-:-:S04]  /*1560*/  PRMT R25, R25, 0x8880, RZ ;  /* 0x0000888019197816 */ /* 0x000fc800000000ff */
[----:B------:R-:W-:-:S04]  /*1570*/  PRMT R25, R25, 0x7710, RZ ;  /* 0x0000771019197816 */ /* 0x000fc800000000ff */
[----:B------:R-:W-:-:S04]  /*1580*/  SHF.R.U32.HI R25, RZ, 0x7, R25 ;  /* 0x00000007ff197819 */ /* 0x000fc80000011619 */
[----:B------:R-:W-:Y:S01]  /*1590*/  LOP3.LUT R26, R26, 0x18, R25, 0x78, !PT ;  /* 0x000000181a1a7812 */ /* 0x000fe200078e7819 */
[----:B------:R-:W-:-:S05]  /*15a0*/  IMAD.SHL.U32 R25, R22, 0x8, RZ ;  /* 0x0000000816197824 */ /* 0x000fca00078e00ff */
[----:B------:R-:W-:Y:S02]  /*15b0*/  PRMT R27, R25, 0x8880, RZ ;  /* 0x00008880191b7816 */ /* 0x000fe400000000ff */
[----:B------:R-:W-:Y:S02]  /*15c0*/  LOP3.LUT R25, R18, 0xff, RZ, 0xc0, !PT ;  /* 0x000000ff12197812 */ /* 0x000fe400078ec0ff */
[----:B------:R-:W-:-:S04]  /*15d0*/  PRMT R18, R27, 0x7710, RZ ;  /* 0x000077101b127816 */ /* 0x000fc800000000ff */
[----:B------:R-:W1:Y:S01]  /*15e0*/  LDC.S8 R25, c[0x3][R25] ;  /* 0x00c0000019197b82 */ /* 0x000e620000000200 */
[----:B------:R-:W-:-:S04]  /*15f0*/  SHF.R.U32.HI R27, RZ, 0x7, R18 ;  /* 0x00000007ff1b7819 */ /* 0x000fc80000011612 */
[----:B------:R-:W-:Y:S01]  /*1600*/  LOP3.LUT R18, R26, 0x30, R27, 0x78, !PT ;  /* 0x000000301a127812 */ /* 0x000fe200078e781b */
[----:B------:R-:W-:-:S05]  /*1610*/  IMAD.SHL.U32 R26, R22, 0x4, RZ ;  /* 0x00000004161a7824 */ /* 0x000fca00078e00ff */
[----:B------:R-:W-:-:S04]  /*1620*/  PRMT R26, R26, 0x8880, RZ ;  /* 0x000088801a1a7816 */ /* 0x000fc800000000ff */
[----:B------:R-:W-:-:S04]  /*1630*/  PRMT R26, R26, 0x7710, RZ ;  /* 0x000077101a1a7816 */ /* 0x000fc800000000ff */
[----:B------:R-:W-:Y:S01]  /*1640*/  SHF.R.U32.HI R27, RZ, 0x7, R26 ;  /* 0x00000007ff1b7819 */ /* 0x000fe2000001161a */
[----:B------:R-:W-:-:S03]  /*1650*/  IMAD.SHL.U32 R26, R22, 0x2, RZ ;  /* 0x00000002161a7824 */ /* 0x000fc600078e00ff */
[----:B------:R-:W-:Y:S02]  /*1660*/  LOP3.LUT R18, R18, 0x60, R27, 0x78, !PT ;  /* 0x0000006012127812 */ /* 0x000fe400078e781b */
        /* <DEDUP_REMOVED lines=11> */
[----:B------:R-:W-:Y:S02]  /*1720*/  PRMT R24, R27, 0x7710, RZ ;  /* 0x000077101b187816 */ /* 0x000fe400000000ff */
[----:B------:R-:W-:Y:S01]  /*1730*/  LOP3.LUT R18, R14, R18, R25, 0x96, !PT ;  /* 0x000000120e127212 */ /* 0x000fe200078e9619 */
        /* <DEDUP_REMOVED lines=20> */
[----:B------:R-:W-:Y:S01]  /*1880*/  IMAD.SHL.U32 R24, R25, 0x4, RZ ;  /* 0x0000000419187824 */ /* 0x000fe200078e00ff */
[----:B------:R-:W1:Y:S04]  /*1890*/  LDC.S8 R21, c[0x3][R29] ;  /* 0x00c000001d157b82 */ /* 0x000e680000000200 */
[----:B------:R-:W-:-:S04]  /*18a0*/  PRMT R24, R24, 0x8880, RZ ;  /* 0x0000888018187816 */ /* 0x000fc800000000ff */
[----:B------:R-:W-:-:S04]  /*18b0*/  PRMT R24, R24, 0x7710, RZ ;  /* 0x0000771018187816 */ /* 0x000fc800000000ff */
[----:B------:R-:W-:-:S04]  /*18c0*/  SHF.R.U32.HI R24, RZ, 0x7, R24 ;  /* 0x00000007ff187819 */ /* 0x000fc80000011618 */
[----:B------:R-:W-:Y:S02]  /*18d0*/  LOP3.LUT R24, R15, 0x60, R24, 0x78, !PT ;  /* 0x000000600f187812 */ /* 0x000fe400078e7818 */
[----:B------:R-:W-:Y:S01]  /*18e0*/  LOP3.LUT R15, R3, R19, R20, 0x96, !PT ;  /* 0x00000013030f7212 */ /* 0x000fe200078e9614 */
[----:B------:R-:W-:Y:S01]  /*18f0*/  IMAD.SHL.U32 R19, R25, 0x2, RZ ;  /* 0x0000000219137824 */ /* 0x000fe200078e00ff */
[----:B------:R-:W-:Y:S02]  /*1900*/  SHF.R.S32.HI R20, RZ, 0x7, R25 ;  /* 0x00000007ff147819 */ /* 0x000fe40000011419 */
[----:B------:R-:W-:Y:S01]  /*1910*/  LOP3.LUT R3, R3, R12, R16, 0x96, !PT ;  /* 0x0000000c03037212 */ /* 0x000fe200078e9610 */
[----:B-----5:R-:W-:Y:S01]  /*1920*/  IMAD.SHL.U32 R12, R10, 0x4, RZ ;  /* 0x000000040a0c7824 */ /* 0x020fe200078e00ff */
[C---:B------:R-:W-:Y:S02]  /*1930*/  PRMT R27, R19.reuse, 0x8880, RZ ;  /* 0x00008880131b7816 */ /* 0x040fe400000000ff */
[----:B------:R-:W-:-:S02]  /*1940*/  LOP3.LUT R28, R19, 0x1b, R20, 0x78, !PT ;  /* 0x0000001b131c7812 */ /* 0x000fc400078e7814 */
[----:B------:R-:W-:Y:S02]  /*1950*/  SHF.R.S32.HI R27, RZ, 0x7, R27 ;  /* 0x00000007ff1b7819 */ /* 0x000fe4000001141b */
[----:B------:R-:W-:Y:S02]  /*1960*/  PRMT R12, R12, 0x8880, RZ ;  /* 0x000088800c0c7816 */ /* 0x000fe400000000ff */
[----:B------:R-:W-:Y:S02]  /*1970*/  LOP3.LUT R24, R24, 0xffc0, R27, 0x78, !PT ;  /* 0x0000ffc018187812 */ /* 0x000fe400078e781b */
[----:B------:R-:W-:Y:S02]  /*1980*/  LOP3.LUT R27, R9, 0xff, RZ, 0xc0, !PT ;  /* 0x000000ff091b7812 */ /* 0x000fe400078ec0ff */
[----:B------:R-:W-:Y:S02]  /*1990*/  LOP3.LUT R19, R24, 0xff9b, R20, 0x78, !PT ;  /* 0x0000ff9b18137812 */ /* 0x000fe400078e7814 */
[----:B------:R-:W-:Y:S01]  /*19a0*/  LOP3.LUT R20, R17, UR8, R28, 0x96, !PT ;  /* 0x0000000811147c12 */ /* 0x000fe2000f8e961c */
[----:B------:R-:W4:Y:S01]  /*19b0*/  LDCU.U8 UR8, c[0x3][UR11+-0x2] ;  /* 0x00ffffc00b0877ac */ /* 0x000f220008000000 */
[----:B0-----:R-:W-:-:S02]  /*19c0*/  LOP3.LUT R19, R26, UR5, R19, 0x96, !PT ;  /* 0x000000051a137c12 */ /* 0x001fc4000f8e9613 */
[C---:B------:R-:W-:Y:S01]  /*19d0*/  LOP3.LUT R20, R13.reuse, R20, R22, 0x96, !PT ;  /* 0x000000140d147212 */ /* 0x040fe200078e9616 */
[----:B------:R-:W0:Y:S01]  /*19e0*/  LDCU.U8 UR5, c[0x3][UR11+-0x7] ;  /* 0x00ffff200b0577ac */ /* 0x000e220008000000 */
[----:B------:R-:W-:Y:S02]  /*19f0*/  LOP3.LUT R19, R13, R19, R14, 0x96, !PT ;  /* 0x000000130d137212 */ /* 0x000fe400078e960e */
[----:B------:R-:W-:Y:S01]  /*1a00*/  LOP3.LUT R14, R7, 0xff, RZ, 0xc0, !PT ;  /* 0x000000ff070e7812 */ /* 0x000fe200078ec0ff */
[C---:B-1----:R-:W-:Y:S01]  /*1a10*/  IMAD.SHL.U32 R24, R21.reuse, 0x40, RZ ;  /* 0x0000004015187824 */ /* 0x042fe200078e00ff */
[C---:B------:R-:W-:Y:S02]  /*1a20*/  LOP3.LUT R7, R21.reuse, 0x1, RZ, 0xc0, !PT ;  /* 0x0000000115077812 */ /* 0x040fe400078ec0ff */
[----:B------:R-:W-:Y:S01]  /*1a30*/  LOP3.LUT R17, R22, R23, R25, 0x96, !PT ;  /* 0x0000001716117212 */ /* 0x000fe200078e9619 */
[----:B------:R-:W-:Y:S01]  /*1a40*/  IMAD.SHL.U32 R22, R21, 0x20, RZ ;  /* 0x0000002015167824 */ /* 0x000fe200078e00ff */
[----:B------:R-:W-:Y:S01]  /*1a50*/  PRMT R24, R24, 0x8880, RZ ;  /* 0x0000888018187816 */ /* 0x000fe200000000ff */
[----:B------:R-:W-:Y:S01]  /*1a60*/  IMAD.MOV R7, RZ, RZ, -R7 ;  /* 0x000000ffff077224 */ /* 0x000fe200078e0a07 */
[----:B------:R-:W1:Y:S01]  /*1a70*/  LDC.S8 R14, c[0x3][R14] ;  /* 0x00c000000e0e7b82 */ /* 0x000e620000000200 */
[----:B---3--:R-:W-:Y:S01]  /*1a80*/  IMAD.SHL.U32 R23, R6, 0x40, RZ ;  /* 0x0000004006177824 */ /* 0x008fe200078e00ff */
[----:B------:R-:W-:Y:S01]  /*1a90*/  PRMT R13, R24, 0x7710, RZ ;  /* 0x00007710180d7816 */ /* 0x000fe200000000ff */
[----:B------:R-:W-:Y:S01]  /*1aa0*/  IMAD.SHL.U32 R25, R6, 0x10, RZ ;  /* 0x0000001006197824 */ /* 0x000fe200078e00ff */
[----:B------:R-:W-:-:S02]  /*1ab0*/  PRMT R24, R7, 0x7710, RZ ;  /* 0x0000771007187816 */ /* 0x000fc400000000ff */
[----:B------:R-:W-:Y:S02]  /*1ac0*/  SHF.R.U32.HI R13, RZ, 0x7, R13 ;  /* 0x00000007ff0d7819 */ /* 0x000fe4000001160d */
[----:B------:R-:W-:Y:S02]  /*1ad0*/  PRMT R23, R23, 0x8880, RZ ;  /* 0x0000888017177816 */ /* 0x000fe400000000ff */
[----:B------:R-:W-:Y:S02]  /*1ae0*/  LOP3.LUT R7, R13, 0x6, RZ, 0xc0, !PT ;  /* 0x000000060d077812 */ /* 0x000fe400078ec0ff */
[----:B------:R-:W-:Y:S02]  /*1af0*/  PRMT R13, R22, 0x8880, RZ ;  /* 0x00008880160d7816 */ /* 0x000fe400000000ff */
[C---:B------:R-:W-:Y:S02]  /*1b00*/  LOP3.LUT R22, R6.reuse, 0x1, RZ, 0xc0, !PT ;  /* 0x0000000106167812 */ /* 0x040fe400078ec0ff */
[----:B------:R-:W-:Y:S01]  /*1b10*/  LOP3.LUT R7, R7, 0x3, R24, 0x78, !PT ;  /* 0x0000000307077812 */ /* 0x000fe200078e7818 */
[----:B------:R-:W-:Y:S01]  /*1b20*/  IMAD.SHL.U32 R24, R6, 0x20, RZ ;  /* 0x0000002006187824 */ /* 0x000fe200078e00ff */
[----:B------:R-:W-:Y:S01]  /*1b30*/  PRMT R13, R13, 0x7710, RZ ;  /* 0x000077100d0d7816 */ /* 0x000fe200000000ff */
[----:B------:R-:W-:Y:S01]  /*1b40*/  IMAD.MOV R26, RZ, RZ, -R22 ;  /* 0x000000ffff1a7224 */ /* 0x000fe200078e0a16 */
[----:B------:R-:W-:-:S02]  /*1b50*/  PRMT R23, R23, 0x7710, RZ ;  /* 0x0000771017177816 */ /* 0x000fc400000000ff */
[----:B------:R-:W-:Y:S01]  /*1b60*/  SHF.R.U32.HI R22, RZ, 0x7, R13 ;  /* 0x00000007ff167819 */ /* 0x000fe2000001160d */
[----:B------:R-:W-:Y:S01]  /*1b70*/  IMAD.SHL.U32 R13, R21, 0x10, RZ ;  /* 0x00000010150d7824 */ /* 0x000fe200078e00ff */
[----:B------:R-:W-:Y:S02]  /*1b80*/  SHF.R.U32.HI R23, RZ, 0x7, R23 ;  /* 0x00000007ff177819 */ /* 0x000fe40000011617 */
[----:B------:R-:W-:Y:S02]  /*1b90*/  PRMT R24, R24, 0x8880, RZ ;  /* 0x0000888018187816 */ /* 0x000fe400000000ff */
[----:B------:R-:W-:Y:S02]  /*1ba0*/  LOP3.LUT R7, R7, 0xc, R22, 0x78, !PT ;  /* 0x0000000c07077812 */ /* 0x000fe400078e7816 */
[----:B------:R-:W-:Y:S02]  /*1bb0*/  PRMT R26, R26, 0x7710, RZ ;  /* 0x000077101a1a7816 */ /* 0x000fe400000000ff */
[----:B------:R-:W-:-:S02]  /*1bc0*/  LOP3.LUT R23, R23, 0x6, RZ, 0xc0, !PT ;  /* 0x0000000617177812 */ /* 0x000fc400078ec0ff */
[----:B------:R-:W-:Y:S02]  /*1bd0*/  PRMT R22, R24, 0x7710, RZ ;  /* 0x0000771018167816 */ /* 0x000fe400000000ff */
[----:B------:R-:W-:Y:S02]  /*1be0*/  PRMT R13, R13, 0x8880, RZ ;  /* 0x000088800d0d7816 */ /* 0x000fe400000000ff */
[----:B------:R-:W-:Y:S02]  /*1bf0*/  LOP3.LUT R23, R23, 0x3, R26, 0x78, !PT ;  /* 0x0000000317177812 */ /* 0x000fe400078e781a */
[----:B------:R-:W-:Y:S02]  /*1c00*/  SHF.R.U32.HI R24, RZ, 0x7, R22 ;  /* 0x00000007ff187819 */ /* 0x000fe40000011616 */
[----:B------:R-:W-:Y:S02]  /*1c10*/  PRMT R25, R25, 0x8880, RZ ;  /* 0x0000888019197816 */ /* 0x000fe400000000ff */
[----:B------:R-:W-:-:S02]  /*1c20*/  PRMT R22, R13, 0x7710, RZ ;  /* 0x000077100d167816 */ /* 0x000fc400000000ff */
[----:B------:R-:W-:Y:S02]  /*1c30*/  LOP3.LUT R13, R23, 0xc, R24, 0x78, !PT ;  /* 0x0000000c170d7812 */ /* 0x000fe400078e7818 */
[----:B------:R-:W-:Y:S01]  /*1c40*/  PRMT R23, R25, 0x7710, RZ ;  /* 0x0000771019177816 */ /* 0x000fe200000000ff */
[C---:B------:R-:W-:Y:S01]  /*1c50*/  IMAD.SHL.U32 R25, R6.reuse, 0x8, RZ ;  /* 0x0000000806197824 */ /* 0x040fe200078e00ff */
[----:B------:R-:W-:Y:S02]  /*1c60*/  SHF.R.U32.HI R22, RZ, 0x7, R22 ;  /* 0x00000007ff167819 */ /* 0x000fe40000011616 */
[----:B------:R-:W-:Y:S02]  /*1c70*/  SHF.R.U32.HI R24, RZ, 0x7, R23 ;  /* 0x00000007ff187819 */ /* 0x000fe40000011617 */
[----:B------:R-:W-:Y:S01]  /*1c80*/  LOP3.LUT R7, R7, 0x18, R22, 0x78, !PT ;  /* 0x0000001807077812 */ /* 0x000fe200078e7816 */
[----:B------:R-:W-:Y:S01]  /*1c90*/  IMAD.SHL.U32 R22, R21, 0x8, RZ ;  /* 0x0000000815167824 */ /* 0x000fe200078e00ff */
[----:B------:R-:W-:Y:S01]  /*1ca0*/  LOP3.LUT R13, R13, 0x18, R24, 0x78, !PT ;  /* 0x000000180d0d7812 */ /* 0x000fe200078e7818 */
[----:B------:R-:W-:Y:S01]  /*1cb0*/  IMAD.SHL.U32 R24, R6, 0x4, RZ ;  /* 0x0000000406187824 */ /* 0x000fe200078e00ff */
[----:B------:R-:W-:-:S02]  /*1cc0*/  PRMT R23, R25, 0x8880, RZ ;  /* 0x0000888019177816 */ /* 0x000fc400000000ff */
[----:B------:R-:W-:Y:S02]  /*1cd0*/  PRMT R22, R22, 0x8880, RZ ;  /* 0x0000888016167816 */ /* 0x000fe400000000ff */
[----:B------:R-:W-:Y:S02]  /*1ce0*/  PRMT R23, R23, 0x7710, RZ ;  /* 0x0000771017177816 */ /* 0x000fe400000000ff */
[----:B------:R-:W-:Y:S02]  /*1cf0*/  PRMT R25, R24, 0x8880, RZ ;  /* 0x0000888018197816 */ /* 0x000fe400000000ff */
[----:B------:R-:W-:Y:S02]  /*1d00*/  SHF.R.U32.HI R24, RZ, 0x7, R23 ;  /* 0x00000007ff187819 */ /* 0x000fe40000011617 */
[----:B------:R-:W-:Y:S02]  /*1d10*/  PRMT R23, R25, 0x7710, RZ ;  /* 0x0000771019177816 */ /* 0x000fe400000000ff */
[----:B------:R-:W-:-:S02]  /*1d20*/  PRMT R22, R22, 0x7710, RZ ;  /* 0x0000771016167816 */ /* 0x000fc400000000ff */
[----:B------:R-:W-:Y:S02]  /*1d30*/  LOP3.LUT R13, R13, 0x30, R24, 0x78, !PT ;  /* 0x000000300d0d7812 */ /* 0x000fe400078e7818 */
[----:B------:R-:W-:Y:S02]  /*1d40*/  SHF.R.U32.HI R26, RZ, 0x7, R23 ;  /* 0x00000007ff1a7819 */ /* 0x000fe40000011617 */
[----:B------:R-:W-:Y:S01]  /*1d50*/  SHF.R.U32.HI R24, RZ, 0x7, R22 ;  /* 0x00000007ff187819 */ /* 0x000fe20000011616 */
[----:B------:R-:W-:Y:S01]  /*1d60*/  IMAD.SHL.U32 R22, R6, 0x2, RZ ;  /* 0x0000000206167824 */ /* 0x000fe200078e00ff */
[----:B------:R-:W-:Y:S01]  /*1d70*/  LOP3.LUT R26, R13, 0x60, R26, 0x78, !PT ;  /* 0x000000600d1a7812 */ /* 0x000fe200078e781a */
[----:B-1----:R-:W-:Y:S01]  /*1d80*/  IMAD.SHL.U32 R13, R14, 0x40, RZ ;  /* 0x000000400e0d7824 */ /* 0x002fe200078e00ff */
[----:B------:R-:W-:Y:S02]  /*1d90*/  LOP3.LUT R7, R7, 0x30, R24, 0x78, !PT ;  /* 0x0000003007077812 */ /* 0x000fe400078e7818 */
[----:B------:R-:W-:-:S02]  /*1da0*/  PRMT R23, R22, 0x8880, RZ ;  /* 0x0000888016177816 */ /* 0x000fc400000000ff */
[----:B------:R-:W-:Y:S02]  /*1db0*/  PRMT R24, R13, 0x8880, RZ ;  /* 0x000088800d187816 */ /* 0x000fe400000000ff */
[----:B------:R-:W-:Y:S02]  /*1dc0*/  SHF.R.S32.HI R13, RZ, 0x7, R23 ;  /* 0x00000007ff0d7819 */ /* 0x000fe40000011417 */
[----:B------:R-:W-:Y:S02]  /*1dd0*/  LOP3.LUT R23, R14, 0x1, RZ, 0xc0, !PT ;  /* 0x000000010e177812 */ /* 0x000fe400078ec0ff */
[----:B------:R-:W-:Y:S02]  /*1de0*/  PRMT R24, R24, 0x7710, RZ ;  /* 0x0000771018187816 */ /* 0x000fe400000000ff */
[----:B------:R-:W-:Y:S01]  /*1df0*/  LOP3.LUT R13, R26, 0xffc0, R13, 0x78, !PT ;  /* 0x0000ffc01a0d7812 */ /* 0x000fe200078e780d */
[----:B------:R-:W-:Y:S01]  /*1e00*/  IMAD.MOV R25, RZ, RZ, -R23 ;  /* 0x000000ffff197224 */ /* 0x000fe200078e0a17 */
[----:B------:R-:W-:Y:S01]  /*1e10*/  SHF.R.U32.HI R24, RZ, 0x7, R24 ;  /* 0x00000007ff187819 */ /* 0x000fe20000011618 */
[----:B------:R-:W-:Y:S01]  /*1e20*/  IMAD.SHL.U32 R23, R14, 0x20, RZ ;  /* 0x000000200e177824 */ /* 0x000fe200078e00ff */
[----:B------:R-:W-:-:S02]  /*1e30*/  PRMT R12, R12, 0x7710, RZ ;  /* 0x000077100c0c7816 */ /* 0x000fc400000000ff */
[----:B------:R-:W-:Y:S02]  /*1e40*/  PRMT R25, R25, 0x7710, RZ ;  /* 0x0000771019197816 */ /* 0x000fe400000000ff */
[----:B------:R-:W-:Y:S02]  /*1e50*/  LOP3.LUT R24, R24, 0x6, RZ, 0xc0, !PT ;  /* 0x0000000618187812 */ /* 0x000fe400078ec0ff */
[----:B------:R-:W-:Y:S02]  /*1e60*/  PRMT R23, R23, 0x8880, RZ ;  /* 0x0000888017177816 */ /* 0x000fe400000000ff */
[----:B------:R-:W-:Y:S01]  /*1e70*/  LOP3.LUT R24, R24, 0x3, R25, 0x78, !PT ;  /* 0x0000000318187812 */ /* 0x000fe200078e7819 */
[----:B------:R-:W-:Y:S01]  /*1e80*/  IMAD.SHL.U32 R25, R14, 0x10, RZ ;  /* 0x000000100e197824 */ /* 0x000fe200078e00ff */
[----:B------:R-:W-:-:S04]  /*1e90*/  PRMT R23, R23, 0x7710, RZ ;  /* 0x0000771017177816 */ /* 0x000fc800000000ff */
[----:B------:R-:W-:Y:S02]  /*1ea0*/  SHF.R.U32.HI R23, RZ, 0x7, R23 ;  /* 0x00000007ff177819 */ /* 0x000fe40000011617 */
[----:B------:R-:W-:Y:S02]  /*1eb0*/  PRMT R25, R25, 0x8880, RZ ;  /* 0x0000888019197816 */ /* 0x000fe400000000ff */
[----:B------:R-:W-:Y:S02]  /*1ec0*/  LOP3.LUT R23, R24, 0xc, R23, 0x78, !PT ;  /* 0x0000000c18177812 */ /* 0x000fe400078e7817 */
[----:B------:R-:W-:Y:S01]  /*1ed0*/  PRMT R24, R25, 0x7710, RZ ;  /* 0x0000771019187816 */ /* 0x000fe200000000ff */
[----:B------:R-:W-:-:S03]  /*1ee0*/  IMAD.SHL.U32 R25, R14, 0x8, RZ ;  /* 0x000000080e197824 */ /* 0x000fc600078e00ff */
        /* <DEDUP_REMOVED lines=8> */
[----:B------:R-:W-:Y:S02]  /*1f70*/  SHF.R.S32.HI R24, RZ, 0x7, R6 ;  /* 0x00000007ff187819 */ /* 0x000fe40000011406 */
[----:B------:R-:W-:Y:S02]  /*1f80*/  PRMT R25, R25, 0x7710, RZ ;  /* 0x0000771019197816 */ /* 0x000fe400000000ff */
[----:B------:R-:W-:-:S02]  /*1f90*/  LOP3.LUT R9, R13, 0xff9b, R24, 0x78, !PT ;  /* 0x0000ff9b0d097812 */ /* 0x000fc400078e7818 */
[----:B------:R1:W3:Y:S01]  /*1fa0*/  LDC.S8 R13, c[0x3][R27] ;  /* 0x00c000001b0d7b82 */ /* 0x0002e20000000200 */
[----:B------:R-:W-:Y:S01]  /*1fb0*/  SHF.R.U32.HI R26, RZ, 0x7, R25 ;  /* 0x00000007ff1a7819 */ /* 0x000fe20000011619 */
[----:B------:R-:W-:Y:S01]  /*1fc0*/  IMAD.SHL.U32 R25, R21, 0x4, RZ ;  /* 0x0000000415197824 */ /* 0x000fe200078e00ff */
[----:B------:R-:W-:Y:S01]  /*1fd0*/  LOP3.LUT R22, R22, 0x1b, R24, 0x78, !PT ;  /* 0x0000001b16167812 */ /* 0x000fe200078e7818 */
[----:B------:R-:W-:Y:S01]  /*1fe0*/  IMAD.SHL.U32 R24, R14, 0x2, RZ ;  /* 0x000000020e187824 */ /* 0x000fe200078e00ff */
[----:B------:R-:W-:Y:S02]  /*1ff0*/  LOP3.LUT R23, R23, 0x60, R26, 0x78, !PT ;  /* 0x0000006017177812 */ /* 0x000fe400078e781a */
[----:B------:R-:W-:Y:S02]  /*2000*/  PRMT R25, R25, 0x8880, RZ ;  /* 0x0000888019197816 */ /* 0x000fe400000000ff */
[----:B------:R-:W-:Y:S02]  /*2010*/  PRMT R26, R24, 0x8880, RZ ;  /* 0x00008880181a7816 */ /* 0x000fe400000000ff */
[----:B------:R-:W-:-:S02]  /*2020*/  PRMT R25, R25, 0x7710, RZ ;  /* 0x0000771019197816 */ /* 0x000fc400000000ff */
[----:B------:R-:W-:Y:S02]  /*2030*/  SHF.R.S32.HI R26, RZ, 0x7, R26 ;  /* 0x00000007ff1a7819 */ /* 0x000fe4000001141a */
[----:B------:R-:W-:Y:S02]  /*2040*/  SHF.R.U32.HI R28, RZ, 0x7, R25 ;  /* 0x00000007ff1c7819 */ /* 0x000fe40000011619 */
[----:B------:R-:W-:Y:S02]  /*2050*/  LOP3.LUT R23, R23, 0xffc0, R26, 0x78, !PT ;  /* 0x0000ffc017177812 */ /* 0x000fe400078e781a */
[----:B------:R-:W-:Y:S02]  /*2060*/  SHF.R.S32.HI R25, RZ, 0x7, R14 ;  /* 0x00000007ff197819 */ /* 0x000fe4000001140e */
[----:B------:R-:W-:Y:S02]  /*2070*/  LOP3.LUT R7, R7, 0x60, R28, 0x78, !PT ;  /* 0x0000006007077812 */ /* 0x000fe400078e781c */
[----:B------:R-:W-:-:S02]  /*2080*/  LOP3.LUT R24, R24, 0x1b, R25, 0x78, !PT ;  /* 0x0000001b18187812 */ /* 0x000fc400078e7819 */
[----:B------:R-:W-:Y:S01]  /*2090*/  LOP3.LUT R23, R23, 0xff9b, R25, 0x78, !PT ;  /* 0x0000ff9b17177812 */ /* 0x000fe200078e7819 */
[----:B------:R-:W-:-:S03]  /*20a0*/  IMAD.SHL.U32 R25, R21, 0x2, RZ ;  /* 0x0000000215197824 */ /* 0x000fc600078e00ff */
[----:B0-----:R-:W-:Y:S01]  /*20b0*/  LOP3.LUT R22, R22, UR5, R23, 0x96, !PT ;  /* 0x0000000516167c12 */ /* 0x001fe2000f8e9617 */
[----:B------:R-:W0:Y:S01]  /*20c0*/  LDCU.U8 UR5, c[0x3][UR11+-0x6] ;  /* 0x00ffff400b0577ac */ /* 0x000e220008000000 */
[----:B------:R-:W-:-:S04]  /*20d0*/  PRMT R26, R25, 0x8880, RZ ;  /* 0x00008880191a7816 */ /* 0x000fc800000000ff */
[----:B------:R-:W-:-:S04]  /*20e0*/  SHF.R.S32.HI R26, RZ, 0x7, R26 ;  /* 0x00000007ff1a7819 */ /* 0x000fc8000001141a */
[----:B------:R-:W-:Y:S02]  /*20f0*/  LOP3.LUT R7, R7, 0xffc0, R26, 0x78, !PT ;  /* 0x0000ffc007077812 */ /* 0x000fe400078e781a */
[----:B------:R-:W-:-:S04]  /*2100*/  SHF.R.S32.HI R26, RZ, 0x7, R21 ;  /* 0x00000007ff1a7819 */ /* 0x000fc80000011415 */
[--C-:B-1----:R-:W-:Y:S02]  /*2110*/  LOP3.LUT R27, R7, 0xff9b, R26.reuse, 0x78, !PT ;  /* 0x0000ff9b071b7812 */ /* 0x102fe400078e781a */
[----:B------:R-:W-:Y:S01]  /*2120*/  LOP3.LUT R25, R25, 0x1b, R26, 0x78, !PT ;  /* 0x0000001b19197812 */ /* 0x000fe200078e781a */
[----:B---3--:R-:W-:Y:S01]  /*2130*/  IMAD.SHL.U32 R7, R13, 0x40, RZ ;  /* 0x000000400d077824 */ /* 0x008fe200078e00ff */
[----:B0-----:R-:W-:Y:S01]  /*2140*/  LOP3.LUT R24, R24, UR5, R27, 0x96, !PT ;  /* 0x0000000518187c12 */ /* 0x001fe2000f8e961b */
[----:B------:R-:W0:Y:S01]  /*2150*/  LDCU.U8 UR5, c[0x3][UR11+-0x5] ;  /* 0x00ffff600b0577ac */ /* 0x000e220008000000 */
[----:B------:R-:W-:Y:S02]  /*2160*/  LOP3.LUT R27, R0, 0xff, RZ, 0xc0, !PT ;  /* 0x000000ff001b7812 */ /* 0x000fe400078ec0ff */
        /* <DEDUP_REMOVED lines=28> */
[----:B------:R-:W-:Y:S02]  /*2330*/  SHF.R.U32.HI R26, RZ, 0x7, R23 ;  /* 0x00000007ff1a7819 */ /* 0x000fe40000011617 */
[----:B------:R-:W-:Y:S02]  /*2340*/  SHF.R.S32.HI R23, RZ, 0x7, R13 ;  /* 0x00000007ff177819 */ /* 0x000fe4000001140d */
[----:B------:R-:W-:Y:S01]  /*2350*/  LOP3.LUT R11, R11, 0x60, R26, 0x78, !PT ;  /* 0x000000600b0b7812 */ /* 0x000fe200078e781a */
[----:B------:R-:W-:-:S05]  /*2360*/  IMAD.SHL.U32 R26, R13, 0x2, RZ ;  /* 0x000000020d1a7824 */ /* 0x000fca00078e00ff */
[C---:B------:R-:W-:Y:S02]  /*2370*/  PRMT R28, R26.reuse, 0x8880, RZ ;  /* 0x000088801a1c7816 */ /* 0x040fe400000000ff */
[----:B------:R-:W-:Y:S02]  /*2380*/  LOP3.LUT R26, R26, 0x1b, R23, 0x78, !PT ;  /* 0x0000001b1a1a7812 */ /* 0x000fe400078e7817 */
[----:B------:R-:W-:-:S04]  /*2390*/  SHF.R.S32.HI R28, RZ, 0x7, R28 ;  /* 0x00000007ff1c7819 */ /* 0x000fc8000001141c */
[----:B------:R-:W-:-:S04]  /*23a0*/  LOP3.LUT R11, R11, 0xffc0, R28, 0x78, !PT ;  /* 0x0000ffc00b0b7812 */ /* 0x000fc800078e781c */
[----:B------:R-:W-:-:S04]  /*23b0*/  LOP3.LUT R28, R11, 0xff9b, R23, 0x78, !PT ;  /* 0x0000ff9b0b1c7812 */ /* 0x000fc800078e7817 */
[----:B0-----:R-:W-:Y:S01]  /*23c0*/  LOP3.LUT R25, R25, UR5, R28, 0x96, !PT ;  /* 0x0000000519197c12 */ /* 0x001fe2000f8e961c */
[----:B------:R-:W0:Y:S01]  /*23d0*/  LDCU.U8 UR5, c[0x3][UR11+-0x4] ;  /* 0x00ffff800b0577ac */ /* 0x000e220008000000 */
[----:B-1----:R-:W-:-:S05]  /*23e0*/  IMAD.SHL.U32 R11, R7, 0x40, RZ ;  /* 0x00000040070b7824 */ /* 0x002fca00078e00ff */
[----:B------:R-:W-:-:S04]  /*23f0*/  PRMT R11, R11, 0x8880, RZ ;  /* 0x000088800b0b7816 */ /* 0x000fc800000000ff */
[----:B------:R-:W-:Y:S02]  /*2400*/  PRMT R23, R11, 0x7710, RZ ;  /* 0x000077100b177816 */ /* 0x000fe400000000ff */
[----:B------:R-:W-:Y:S02]  /*2410*/  LOP3.LUT R11, R7, 0x1, RZ, 0xc0, !PT ;  /* 0x00000001070b7812 */ /* 0x000fe400078ec0ff */
[----:B------:R-:W-:-:S03]  /*2420*/  SHF.R.U32.HI R23, RZ, 0x7, R23 ;  /* 0x00000007ff177819 */ /* 0x000fc60000011617 */
[----:B------:R-:W-:Y:S01]  /*2430*/  IMAD.MOV R11, RZ, RZ, -R11 ;  /* 0x000000ffff0b7224 */ /* 0x000fe200078e0a0b */
[----:B------:R-:W-:Y:S02]  /*2440*/  LOP3.LUT R23, R23, 0x6, RZ, 0xc0, !PT ;  /* 0x0000000617177812 */ /* 0x000fe400078ec0ff */
[----:B0-----:R-:W-:Y:S01]  /*2450*/  LOP3.LUT R26, R9, UR5, R26, 0x96, !PT ;  /* 0x00000005091a7c12 */ /* 0x001fe2000f8e961a */
[----:B------:R-:W0:Y:S01]  /*2460*/  LDCU.U8 UR5, c[0x3][UR11+-0x3] ;  /* 0x00ffffa00b0577ac */ /* 0x000e220008000000 */
[----:B------:R-:W-:Y:S02]  /*2470*/  PRMT R28, R11, 0x7710, RZ ;  /* 0x000077100b1c7816 */ /* 0x000fe400000000ff */
[----:B------:R-:W-:Y:S01]  /*2480*/  LOP3.LUT R9, R14, R25, R6, 0x96, !PT ;  /* 0x000000190e097212 */ /* 0x000fe200078e9606 */
[----:B------:R-:W-:Y:S01]  /*2490*/  UIADD3 UR11, UPT, UPT, UR11, 0x10, URZ ;  /* 0x000000100b0b7890 */ /* 0x000fe2000fffe0ff */
        /* <DEDUP_REMOVED lines=14> */
[----:B------:R-:W-:-:S04]  /*2580*/  SHF.R.U32.HI R28, RZ, 0x7, R23 ;  /* 0x00000007ff1c7819 */ /* 0x000fc80000011617 */
[----:B------:R-:W-:Y:S01]  /*2590*/  LOP3.LUT R23, R11, 0x30, R28, 0x78, !PT ;  /* 0x000000300b177812 */ /* 0x000fe200078e781c */
[----:B------:R-:W-:-:S05]  /*25a0*/  IMAD.SHL.U32 R11, R7, 0x4, RZ ;  /* 0x00000004070b7824 */ /* 0x000fca00078e00ff */
[----:B------:R-:W-:Y:S02]  /*25b0*/  PRMT R0, R11, 0x8880, RZ ;  /* 0x000088800b007816 */ /* 0x000fe400000000ff */
[----:B------:R-:W1:Y:S02]  /*25c0*/  LDC.S8 R11, c[0x3][R27] ;  /* 0x00c000001b0b7b82 */ /* 0x000e640000000200 */
[----:B------:R-:W-:-:S04]  /*25d0*/  PRMT R0, R0, 0x7710, RZ ;  /* 0x0000771000007816 */ /* 0x000fc800000000ff */
[----:B------:R-:W-:-:S04]  /*25e0*/  SHF.R.U32.HI R0, RZ, 0x7, R0 ;  /* 0x00000007ff007819 */ /* 0x000fc80000011600 */
[----:B------:R-:W-:Y:S02]  /*25f0*/  LOP3.LUT R23, R23, 0x60, R0, 0x78, !PT ;  /* 0x0000006017177812 */ /* 0x000fe400078e7800 */
[--C-:B------:R-:W-:Y:S01]  /*2600*/  LOP3.LUT R0, R21, R22, R13.reuse, 0x96, !PT ;  /* 0x0000001615007212 */ /* 0x100fe200078e960d */
[----:B------:R-:W-:Y:S01]  /*2610*/  IMAD.SHL.U32 R22, R10, 0x40, RZ ;  /* 0x000000400a167824 */ /* 0x000fe200078e00ff */
[----:B------:R-:W-:Y:S01]  /*2620*/  LOP3.LUT R13, R6, R24, R13, 0x96, !PT ;  /* 0x00000018060d7212 */ /* 0x000fe200078e960d */
[----:B------:R-:W-:Y:S01]  /*2630*/  IMAD.SHL.U32 R6, R7, 0x2, RZ ;  /* 0x0000000207067824 */ /* 0x000fe200078e00ff */
[----:B------:R-:W-:Y:S02]  /*2640*/  LOP3.LUT R21, R14, R26, R21, 0x96, !PT ;  /* 0x0000001a0e157212 */ /* 0x000fe400078e9615 */
[----:B------:R-:W-:Y:S02]  /*2650*/  LOP3.LUT R14, R10, 0x1, RZ, 0xc0, !PT ;  /* 0x000000010a0e7812 */ /* 0x000fe400078ec0ff */
[----:B------:R-:W-:-:S02]  /*2660*/  PRMT R24, R6, 0x8880, RZ ;  /* 0x0000888006187816 */ /* 0x000fc400000000ff */
[----:B------:R-:W-:Y:S01]  /*2670*/  PRMT R22, R22, 0x8880, RZ ;  /* 0x0000888016167816 */ /* 0x000fe200000000ff */
[----:B------:R-:W-:Y:S02]  /*2680*/  IMAD.MOV R25, RZ, RZ, -R14 ;  /* 0x000000ffff197224 */ /* 0x000fe400078e0a0e */
[----:B------:R-:W-:Y:S01]  /*2690*/  IMAD.MOV.U32 R14, RZ, RZ, R24 ;  /* 0x000000ffff0e7224 */ /* 0x000fe200078e0018 */
[----:B------:R-:W-:Y:S01]  /*26a0*/  PRMT R22, R22, 0x7710, RZ ;  /* 0x0000771016167816 */ /* 0x000fe200000000ff */
[----:B------:R-:W-:Y:S01]  /*26b0*/  IMAD.SHL.U32 R24, R10, 0x20, RZ ;  /* 0x000000200a187824 */ /* 0x000fe200078e00ff */
[----:B------:R-:W-:Y:S02]  /*26c0*/  PRMT R25, R25, 0x7710, RZ ;  /* 0x0000771019197816 */ /* 0x000fe400000000ff */
[----:B------:R-:W-:Y:S02]  /*26d0*/  SHF.R.S32.HI R14, RZ, 0x7, R14 ;  /* 0x00000007ff0e7819 */ /* 0x000fe4000001140e */
[----:B------:R-:W-:-:S02]  /*26e0*/  SHF.R.U32.HI R22, RZ, 0x7, R22 ;  /* 0x00000007ff167819 */ /* 0x000fc40000011616 */
[----:B------:R-:W-:Y:S02]  /*26f0*/  LOP3.LUT R14, R23, 0xffc0, R14, 0x78, !PT ;  /* 0x0000ffc0170e7812 */ /* 0x000fe400078e780e */
[----:B------:R-:W-:Y:S01]  /*2700*/  PRMT R23, R24, 0x8880, RZ ;  /* 0x0000888018177816 */ /* 0x000fe200000000ff */
[----:B------:R-:W-:Y:S01]  /*2710*/  IMAD.SHL.U32 R24, R10, 0x10, RZ ;  /* 0x000000100a187824 */ /* 0x000fe200078e00ff */
[----:B------:R-:W-:Y:S02]  /*2720*/  LOP3.LUT R22, R22, 0x6, RZ, 0xc0, !PT ;  /* 0x0000000616167812 */ /* 0x000fe400078ec0ff */
[----:B------:R-:W-:Y:S02]  /*2730*/  PRMT R23, R23, 0x7710, RZ ;  /* 0x0000771017177816 */ /* 0x000fe400000000ff */
[----:B------:R-:W-:Y:S02]  /*2740*/  PRMT R24, R24, 0x8880, RZ ;  /* 0x0000888018187816 */ /* 0x000fe400000000ff */
[----:B------:R-:W-:-:S02]  /*2750*/  LOP3.LUT R22, R22, 0x3, R25, 0x78, !PT ;  /* 0x0000000316167812 */ /* 0x000fc400078e7819 */
[----:B------:R-:W-:Y:S02]  /*2760*/  SHF.R.U32.HI R25, RZ, 0x7, R23 ;  /* 0x00000007ff197819 */ /* 0x000fe40000011617 */
[----:B------:R-:W-:Y:S02]  /*2770*/  PRMT R24, R24, 0x7710, RZ ;  /* 0x0000771018187816 */ /* 0x000fe400000000ff */
[----:B------:R-:W-:Y:S02]  /*2780*/  SHF.R.S32.HI R23, RZ, 0x7, R7 ;  /* 0x00000007ff177819 */ /* 0x000fe40000011407 */
[----:B------:R-:W-:Y:S02]  /*2790*/  LOP3.LUT R22, R22, 0xc, R25, 0x78, !PT ;  /* 0x0000000c16167812 */ /* 0x000fe400078e7819 */
[----:B------:R-:W-:Y:S01]  /*27a0*/  SHF.R.U32.HI R25, RZ, 0x7, R24 ;  /* 0x00000007ff197819 */ /* 0x000fe20000011618 */
[----:B-1----:R-:W-:Y:S01]  /*27b0*/  IMAD.SHL.U32 R24, R11, 0x40, RZ ;  /* 0x000000400b187824 */ /* 0x002fe200078e00ff */
[----:B------:R-:W-:-:S02]  /*27c0*/  LOP3.LUT R6, R6, 0x1b, R23, 0x78, !PT ;  /* 0x0000001b06067812 */ /* 0x000fc400078e7817 */
[----:B------:R-:W-:Y:S01]  /*27d0*/  LOP3.LUT R14, R14, 0xff9b, R23, 0x78, !PT ;  /* 0x0000ff9b0e0e7812 */ /* 0x000fe200078e7817 */
[----:B------:R-:W-:Y:S01]  /*27e0*/  IMAD.SHL.U32 R23, R10, 0x8, RZ ;  /* 0x000000080a177824 */ /* 0x000fe200078e00ff */
[----:B------:R-:W-:Y:S02]  /*27f0*/  LOP3.LUT R22, R22, 0x18, R25, 0x78, !PT ;  /* 0x0000001816167812 */ /* 0x000fe400078e7819 */
[----:B------:R-:W-:Y:S02]  /*2800*/  PRMT R25, R24, 0x8880, RZ ;  /* 0x0000888018197816 */ /* 0x000fe400000000ff */
[----:B------:R-:W-:Y:S02]  /*2810*/  LOP3.LUT R24, R11, 0x1, RZ, 0xc0, !PT ;  /* 0x000000010b187812 */ /* 0x000fe400078ec0ff */
[----:B------:R-:W-:Y:S02]  /*2820*/  PRMT R23, R23, 0x8880, RZ ;  /* 0x0000888017177816 */ /* 0x000fe400000000ff */
[----:B------:R-:W-:Y:S01]  /*2830*/  PRMT R25, R25, 0x7710, RZ ;  /* 0x0000771019197816 */ /* 0x000fe200000000ff */
[----:B------:R-:W-:Y:S01]  /*2840*/  IMAD.MOV R24, RZ, RZ, -R24 ;  /* 0x000000ffff187224 */ /* 0x000fe200078e0a18 */
[----:B------:R-:W-:-:S02]  /*2850*/  PRMT R23, R23, 0x7710, RZ ;  /* 0x0000771017177816 */ /* 0x000fc400000000ff */
[----:B------:R-:W-:Y:S02]  /*2860*/  SHF.R.U32.HI R25, RZ, 0x7, R25 ;  /* 0x00000007ff197819 */ /* 0x000fe40000011619 */
[----:B------:R-:W-:Y:S02]  /*2870*/  SHF.R.U32.HI R23, RZ, 0x7, R23 ;  /* 0x00000007ff177819 */ /* 0x000fe40000011617 */
[----:B------:R-:W-:Y:S02]  /*2880*/  PRMT R24, R24, 0x7710, RZ ;  /* 0x0000771018187816 */ /* 0x000fe400000000ff */
[----:B------:R-:W-:Y:S02]  /*2890*/  LOP3.LUT R25, R25, 0x6, RZ, 0xc0, !PT ;  /* 0x0000000619197812 */ /* 0x000fe400078ec0ff */
[----:B------:R-:W-:Y:S02]  /*28a0*/  LOP3.LUT R22, R22, 0x30, R23, 0x78, !PT ;  /* 0x0000003016167812 */ /* 0x000fe400078e7817 */
[----:B------:R-:W-:Y:S01]  /*28b0*/  LOP3.LUT R23, R25, 0x3, R24, 0x78, !PT ;  /* 0x0000000319177812 */ /* 0x000fe200078e7818 */
[----:B------:R-:W-:Y:S01]  /*28c0*/  IMAD.SHL.U32 R24, R11, 0x20, RZ ;  /* 0x000000200b187824 */ /* 0x000fe200078e00ff */
[----:B------:R-:W-:Y:S01]  /*28d0*/  SHF.R.U32.HI R25, RZ, 0x7, R12 ;  /* 0x00000007ff197819 */ /* 0x000fe2000001160c */
[----:B------:R-:W-:-:S03]  /*28e0*/  IMAD.SHL.U32 R12, R10, 0x2, RZ ;  /* 0x000000020a0c7824 */ /* 0x000fc600078e00ff */
[----:B------:R-:W-:Y:S01]  /*28f0*/  PRMT R16, R24, 0x8880, RZ ;  /* 0x0000888018107816 */ /* 0x000fe200000000ff */
[----:B------:R-:W-:-:S03]  /*2900*/  IMAD.SHL.U32 R24, R11, 0x10, RZ ;  /* 0x000000100b187824 */ /* 0x000fc600078e00ff */
[----:B------:R-:W-:Y:S02]  /*2910*/  PRMT R16, R16, 0x7710, RZ ;  /* 0x0000771010107816 */ /* 0x000fe400000000ff */
[----:B------:R-:W-:Y:S02]  /*2920*/  PRMT R24, R24, 0x8880, RZ ;  /* 0x0000888018187816 */ /* 0x000fe400000000ff */
[----:B------:R-:W-:Y:S02]  /*2930*/  SHF.R.U32.HI R16, RZ, 0x7, R16 ;  /* 0x00000007ff107819 */ /* 0x000fe40000011610 */
[----:B------:R-:W-:Y:S02]  /*2940*/  PRMT R24, R24, 0x7710, RZ ;  /* 0x0000771018187816 */ /* 0x000fe400000000ff */
[----:B------:R-:W-:Y:S02]  /*2950*/  LOP3.LUT R23, R23, 0xc, R16, 0x78, !PT ;  /* 0x0000000c17177812 */ /* 0x000fe400078e7810 */
[----:B------:R-:W-:Y:S01]  /*2960*/  LOP3.LUT R16, R22, 0x60, R25, 0x78, !PT ;  /* 0x0000006016107812 */ /* 0x000fe200078e7819 */
[----:B------:R-:W-:Y:S01]  /*2970*/  IMAD.SHL.U32 R25, R11, 0x8, RZ ;  /* 0x000000080b197824 */ /* 0x000fe200078e00ff */
[----:B------:R-:W-:-:S04]  /*2980*/  SHF.R.U32.HI R24, RZ, 0x7, R24 ;  /* 0x00000007ff187819 */ /* 0x000fc80000011618 */
[----:B------:R-:W-:Y:S02]  /*2990*/  LOP3.LUT R22, R23, 0x18, R24, 0x78, !PT ;  /* 0x0000001817167812 */ /* 0x000fe400078e7818 */
[----:B------:R-:W-:Y:S02]  /*29a0*/  PRMT R24, R25, 0x8880, RZ ;  /* 0x0000888019187816 */ /* 0x000fe400000000ff */
[----:B------:R-:W-:Y:S02]  /*29b0*/  PRMT R23, R12, 0x8880, RZ ;  /* 0x000088800c177816 */ /* 0x000fe400000000ff */
[----:B------:R-:W-:Y:S02]  /*29c0*/  PRMT R24, R24, 0x7710, RZ ;  /* 0x0000771018187816 */ /* 0x000fe400000000ff */
[----:B------:R-:W-:Y:S02]  /*29d0*/  SHF.R.S32.HI R23, RZ, 0x7, R23 ;  /* 0x00000007ff177819 */ /* 0x000fe40000011417 */
[----:B------:R-:W-:Y:S01]  /*29e0*/  SHF.R.U32.HI R25, RZ, 0x7, R24 ;  /* 0x00000007ff197819 */ /* 0x000fe20000011618 */
[----:B--2---:R-:W-:Y:S01]  /*29f0*/  IMAD.SHL.U32 R24, R8, 0x40, RZ ;  /* 0x0000004008187824 */ /* 0x004fe200078e00ff */
[----:B------:R-:W-:Y:S01]  /*2a00*/  LOP3.LUT R16, R16, 0xffc0, R23, 0x78, !PT ;  /* 0x0000ffc010107812 */ /* 0x000fe200078e7817 */
[----:B------:R-:W-:Y:S01]  /*2a10*/  IMAD.SHL.U32 R23, R11, 0x4, RZ ;  /* 0x000000040b177824 */ /* 0x000fe200078e00ff */
[----:B------:R-:W-:-:S02]  /*2a20*/  LOP3.LUT R22, R22, 0x30, R25, 0x78, !PT ;  /* 0x0000003016167812 */ /* 0x000fc400078e7819 */
[----:B------:R-:W-:Y:S02]  /*2a30*/  PRMT R25, R24, 0x8880, RZ ;  /* 0x0000888018197816 */ /* 0x000fe400000000ff */
[----:B------:R-:W-:Y:S02]  /*2a40*/  LOP3.LUT R24, R8, 0x1, RZ, 0xc0, !PT ;  /* 0x0000000108187812 */ /* 0x000fe400078ec0ff */
[----:B------:R-:W-:Y:S02]  /*2a50*/  PRMT R23, R23, 0x8880, RZ ;  /* 0x0000888017177816 */ /* 0x000fe400000000ff */
[----:B------:R-:W-:Y:S01]  /*2a60*/  PRMT R25, R25, 0x7710, RZ ;  /* 0x0000771019197816 */ /* 0x000fe200000000ff */
[----:B------:R-:W-:Y:S01]  /*2a70*/  IMAD.MOV R24, RZ, RZ, -R24 ;  /* 0x000000ffff187224 */ /* 0x000fe200078e0a18 */
[----:B------:R-:W-:Y:S02]  /*2a80*/  PRMT R23, R23, 0x7710, RZ ;  /* 0x0000771017177816 */ /* 0x000fe400000000ff */
[----:B------:R-:W-:-:S02]  /*2a90*/  SHF.R.U32.HI R25, RZ, 0x7, R25 ;  /* 0x00000007ff197819 */ /* 0x000fc40000011619 */
[----:B------:R-:W-:Y:S02]  /*2aa0*/  SHF.R.U32.HI R23, RZ, 0x7, R23 ;  /* 0x00000007ff177819 */ /* 0x000fe40000011617 */
[----:B------:R-:W-:Y:S01]  /*2ab0*/  PRMT R26, R24, 0x7710, RZ ;  /* 0x00007710181a7816 */ /* 0x000fe200000000ff */
[----:B------:R-:W-:Y:S01]  /*2ac0*/  IMAD.SHL.U32 R24, R8, 0x20, RZ ;  /* 0x0000002008187824 */ /* 0x000fe200078e00ff */
[----:B------:R-:W-:Y:S02]  /*2ad0*/  LOP3.LUT R22, R22, 0x60, R23, 0x78, !PT ;  /* 0x0000006016167812 */ /* 0x000fe400078e7817 */
[----:B------:R-:W-:Y:S01]  /*2ae0*/  LOP3.LUT R23, R25, 0x6, RZ, 0xc0, !PT ;  /* 0x0000000619177812 */ /* 0x000fe200078ec0ff */
[----:B------:R-:W-:Y:S01]  /*2af0*/  IMAD.SHL.U32 R25, R8, 0x10, RZ ;  /* 0x0000001008197824 */ /* 0x000fe200078e00ff */
[----:B------:R-:W-:Y:S02]  /*2b00*/  PRMT R24, R24, 0x8880, RZ ;  /* 0x0000888018187816 */ /* 0x000fe400000000ff */
[----:B------:R-:W-:-:S02]  /*2b10*/  LOP3.LUT R23, R23, 0x3, R26, 0x78, !PT ;  /* 0x0000000317177812 */ /* 0x000fc400078e781a */
[----:B------:R-:W-:Y:S02]  /*2b20*/  PRMT R24, R24, 0x7710, RZ ;  /* 0x0000771018187816 */ /* 0x000fe400000000ff */
[----:B------:R-:W-:Y:S02]  /*2b30*/  PRMT R25, R25, 0x8880, RZ ;  /* 0x0000888019197816 */ /* 0x000fe400000000ff */
[----:B------:R-:W-:Y:S02]  /*2b40*/  SHF.R.U32.HI R24, RZ, 0x7, R24 ;  /* 0x00000007ff187819 */ /* 0x000fe40000011618 */
[----:B------:R-:W-:Y:S02]  /*2b50*/  PRMT R25, R25, 0x7710, RZ ;  /* 0x0000771019197816 */ /* 0x000fe400000000ff */
[----:B------:R-:W-:Y:S02]  /*2b60*/  LOP3.LUT R23, R23, 0xc, R24, 0x78, !PT ;  /* 0x0000000c17177812 */ /* 0x000fe400078e7818 */
[----:B------:R-:W-:Y:S01]  /*2b70*/  SHF.R.U32.HI R24, RZ, 0x7, R25 ;  /* 0x00000007ff187819 */ /* 0x000fe20000011619 */
[----:B------:R-:W-:-:S03]  /*2b80*/  IMAD.SHL.U32 R25, R8, 0x8, RZ ;  /* 0x0000000808197824 */ /* 0x000fc600078e00ff */
[----:B------:R-:W-:Y:S02]  /*2b90*/  LOP3.LUT R23, R23, 0x18, R24, 0x78, !PT ;  /* 0x0000001817177812 */ /* 0x000fe400078e7818 */
[----:B------:R-:W-:Y:S01]  /*2ba0*/  PRMT R24, R25, 0x8880, RZ ;  /* 0x0000888019187816 */ /* 0x000fe200000000ff */
[----:B------:R-:W-:-:S03]  /*2bb0*/  IMAD.SHL.U32 R25, R8, 0x4, RZ ;  /* 0x0000000408197824 */ /* 0x000fc600078e00ff */
[----:B------:R-:W-:Y:S02]  /*2bc0*/  PRMT R24, R24, 0x7710, RZ ;  /* 0x0000771018187816 */ /* 0x000fe400000000ff */
[----:B------:R-:W-:Y:S02]  /*2bd0*/  PRMT R25, R25, 0x8880, RZ ;  /* 0x0000888019197816 */ /* 0x000fe400000000ff */
[----:B------:R-:W-:Y:S02]  /*2be0*/  SHF.R.U32.HI R24, RZ, 0x7, R24 ;  /* 0x00000007ff187819 */ /* 0x000fe40000011618 */
[----:B------:R-:W-:Y:S02]  /*2bf0*/  PRMT R25, R25, 0x7710, RZ ;  /* 0x0000771019197816 */ /* 0x000fe400000000ff */
[----:B------:R-:W-:Y:S01]  /*2c00*/  LOP3.LUT R24, R23, 0x30, R24, 0x78, !PT ;  /* 0x0000003017187812 */ /* 0x000fe200078e7818 */
[----:B------:R-:W-:Y:S01]  /*2c10*/  IMAD.SHL.U32 R23, R11, 0x2, RZ ;  /* 0x000000020b177824 */ /* 0x000fe200078e00ff */
[----:B------:R-:W-:-:S04]  /*2c20*/  SHF.R.U32.HI R25, RZ, 0x7, R25 ;  /* 0x00000007ff197819 */ /* 0x000fc80000011619 */
[----:B------:R-:W-:Y:S01]  /*2c30*/  PRMT R27, R23, 0x8880, RZ ;  /* 0x00008880171b7816 */ /* 0x000fe200000000ff */
[----:B------:R-:W-:Y:S01]  /*2c40*/  IMAD.SHL.U32 R23, R8, 0x2, RZ ;  /* 0x0000000208177824 */ /* 0x000fe200078e00ff */
[----:B------:R-:W-:Y:S02]  /*2c50*/  LOP3.LUT R25, R24, 0x60, R25, 0x78, !PT ;  /* 0x0000006018197812 */ /* 0x000fe400078e7819 */
[----:B------:R-:W-:Y:S02]  /*2c60*/  SHF.R.S32.HI R27, RZ, 0x7, R27 ;  /* 0x00000007ff1b7819 */ /* 0x000fe4000001141b */
[----:B------:R-:W-:Y:S02]  /*2c70*/  PRMT R26, R23, 0x8880, RZ ;  /* 0x00008880171a7816 */ /* 0x000fe400000000ff */
[----:B------:R-:W-:Y:S02]  /*2c80*/  LOP3.LUT R24, R22, 0xffc0, R27, 0x78, !PT ;  /* 0x0000ffc016187812 */ /* 0x000fe400078e781b */
[----:B------:R-:W-:Y:S01]  /*2c90*/  SHF.R.S32.HI R22, RZ, 0x7, R26 ;  /* 0x00000007ff167819 */ /* 0x000fe2000001141a */
[----:B------:R-:W-:Y:S01]  /*2ca0*/  IMAD.SHL.U32 R26, R11, 0x2, RZ ;  /* 0x000000020b1a7824 */ /* 0x000fe200078e00ff */
[----:B------:R-:W-:-:S02]  /*2cb0*/  SHF.R.S32.HI R27, RZ, 0x7, R10 ;  /* 0x00000007ff1b7819 */ /* 0x000fc4000001140a */
[----:B------:R-:W-:Y:S02]  /*2cc0*/  LOP3.LUT R25, R25, 0xffc0, R22, 0x78, !PT ;  /* 0x0000ffc019197812 */ /* 0x000fe400078e7816 */
[----:B------:R-:W-:Y:S02]  /*2cd0*/  SHF.R.S32.HI R22, RZ, 0x7, R8 ;  /* 0x00000007ff167819 */ /* 0x000fe40000011408 */
[----:B------:R-:W-:Y:S02]  /*2ce0*/  LOP3.LUT R29, R16, 0xff9b, R27, 0x78, !PT ;  /* 0x0000ff9b101d7812 */ /* 0x000fe400078e781b */
[--C-:B------:R-:W-:Y:S02]  /*2cf0*/  LOP3.LUT R23, R23, 0x1b, R22.reuse, 0x78, !PT ;  /* 0x0000001b17177812 */ /* 0x100fe400078e7816 */
[----:B------:R-:W-:Y:S02]  /*2d00*/  LOP3.LUT R22, R25, 0xff9b, R22, 0x78, !PT ;  /* 0x0000ff9b19167812 */ /* 0x000fe400078e7816 */
[----:B------:R-:W-:-:S02]  /*2d10*/  SHF.R.S32.HI R25, RZ, 0x7, R11 ;  /* 0x00000007ff197819 */ /* 0x000fc4000001140b */
[----:B------:R-:W-:Y:S02]  /*2d20*/  LOP3.LUT R27, R12, 0x1b, R27, 0x78, !PT ;  /* 0x0000001b0c1b7812 */ /* 0x000fe400078e781b */
[--C-:B------:R-:W-:Y:S02]  /*2d30*/  LOP3.LUT R24, R24, 0xff9b, R25.reuse, 0x78, !PT ;  /* 0x0000ff9b18187812 */ /* 0x100fe400078e7819 */
[----:B------:R-:W-:Y:S02]  /*2d40*/  LOP3.LUT R25, R26, 0x1b, R25, 0x78, !PT ;  /* 0x0000001b1a197812 */ /* 0x000fe400078e7819 */
[----:B----4-:R-:W-:Y:S02]  /*2d50*/  LOP3.LUT R6, R6, UR8, R29, 0x96, !PT ;  /* 0x0000000806067c12 */ /* 0x010fe4000f8e961d */
[----:B0-----:R-:W-:Y:S02]  /*2d60*/  LOP3.LUT R14, R23, UR5, R14, 0x96, !PT ;  /* 0x00000005170e7c12 */ /* 0x001fe4000f8e960e */
[----:B------:R-:W-:-:S02]  /*2d70*/  LOP3.LUT R24, R27, UR9, R24, 0x96, !PT ;  /* 0x000000091b187c12 */ /* 0x000fc4000f8e9618 */
[----:B------:R-:W-:Y:S02]  /*2d80*/  LOP3.LUT R22, R22, UR10, R25, 0x96, !PT ;  /* 0x0000000a16167c12 */ /* 0x000fe4000f8e9619 */
[--C-:B------:R-:W-:Y:S02]  /*2d90*/  LOP3.LUT R6, R8, R6, R11.reuse, 0x96, !PT ;  /* 0x0000000608067212 */ /* 0x100fe400078e960b */
[----:B------:R-:W-:Y:S02]  /*2da0*/  LOP3.LUT R14, R10, R14, R11, 0x96, !PT ;  /* 0x0000000e0a0e7212 */ /* 0x000fe400078e960b */
[C---:B------:R-:W-:Y:S02]  /*2db0*/  LOP3.LUT R24, R7.reuse, R24, R8, 0x96, !PT ;  /* 0x0000001807187212 */ /* 0x040fe400078e9608 */
[----:B------:R-:W-:Y:S02]  /*2dc0*/  LOP3.LUT R22, R7, R22, R10, 0x96, !PT ;  /* 0x0000001607167212 */ /* 0x000fe400078e960a */
[----:B------:R-:W-:-:S02]  /*2dd0*/  PRMT R7, R6, 0x7610, R7 ;  /* 0x0000761006077816 */ /* 0x000fc40000000007 */
[----:B------:R-:W-:Y:S02]  /*2de0*/  PRMT R6, R0, 0x7610, R6 ;  /* 0x0000761000067816 */ /* 0x000fe40000000006 */
[----:B------:R-:W-:Y:S02]  /*2df0*/  PRMT R0, R21, 0x7610, R0 ;  /* 0x0000761015007816 */ /* 0x000fe40000000000 */
[----:B------:R-:W-:Y:S02]  /*2e00*/  PRMT R8, R14, 0x7610, R8 ;  /* 0x000076100e087816 */ /* 0x000fe40000000008 */
[----:B------:R-:W-:Y:S02]  /*2e10*/  PRMT R16, R9, 0x7610, R16 ;  /* 0x0000761009107816 */ /* 0x000fe40000000010 */
[----:B------:R-:W-:Y:S02]  /*2e20*/  PRMT R21, R18, 0x7610, R21 ;  /* 0x0000761012157816 */ /* 0x000fe40000000015 */
[----:B------:R-:W-:-:S02]  /*2e30*/  PRMT R12, R24, 0x7610, R12 ;  /* 0x00007610180c7816 */ /* 0x000fc4000000000c */
[----:B------:R-:W-:Y:S02]  /*2e40*/  PRMT R14, R22, 0x7610, R14 ;  /* 0x00007610160e7816 */ /* 0x000fe4000000000e */
[----:B------:R-:W-:Y:S02]  /*2e50*/  PRMT R10, R19, 0x7610, R10 ;  /* 0x00007610130a7816 */ /* 0x000fe4000000000a */
[----:B------:R-:W-:Y:S02]  /*2e60*/  PRMT R9, R20, 0x7610, R9 ;  /* 0x0000761014097816 */ /* 0x000fe40000000009 */
[----:B------:R-:W-:Y:S02]  /*2e70*/  PRMT R11, R4, 0x7610, R11 ;  /* 0x00007610040b7816 */ /* 0x000fe4000000000b */
[----:B------:R-:W-:Y:S01]  /*2e80*/  PRMT R18, R3, 0x7610, R18 ;  /* 0x0000761003127816 */ /* 0x000fe20000000012 */
[----:B------:R-:W-:Y:S06]  /*2e90*/  BRA.U UP0, `(.L_x_0) ;  /* 0xffffffd500787547 */ /* 0x000fec000b83ffff */
[----:B------:R-:W0:Y:S01]  /*2ea0*/  LDCU.128 UR8, c[0x0][0x380] ;  /* 0x00007000ff0877ac */ /* 0x000e220008000c00 */
[----:B------:R-:W-:-:S05]  /*2eb0*/  IMAD.SHL.U32 R4, R2, 0x10, RZ ;  /* 0x0000001002047824 */ /* 0x000fca00078e00ff */
[----:B------:R-:W-:Y:S02]  /*2ec0*/  SHF.R.S32.HI R22, RZ, 0x1f, R4 ;  /* 0x0000001fff167819 */ /* 0x000fe40000011404 */
[----:B0-----:R-:W-:-:S04]  /*2ed0*/  IADD3 R2, P0, PT, R4, UR8, RZ ;  /* 0x0000000804027c10 */ /* 0x001fc8000ff1e0ff */
[----:B------:R-:W-:-:S05]  /*2ee0*/  IADD3.X R3, PT, PT, R22, UR9, RZ, P0, !PT ;  /* 0x0000000916037c10 */ /* 0x000fca00087fe4ff */
[----:B------:R-:W2:Y:S01]  /*2ef0*/  LDG.E.U8 R20, desc[UR6][R2.64] ;  /* 0x0000000602147981 */ /* 0x000ea2000c1e1100 */
[----:B------:R-:W-:Y:S01]  /*2f00*/  LOP3.LUT R24, R5, 0xff, RZ, 0xc0, !PT ;  /* 0x000000ff05187812 */ /* 0x000fe200078ec0ff */
[----:B------:R-:W2:Y:S01]  /*2f10*/  LDCU.U8 UR4, c[0x3][0x1bb] ;  /* 0x00c03760ff0477ac */ /* 0x000ea20008000000 */
[----:B------:R-:W-:Y:S02]  /*2f20*/  IADD3 R4, P0, PT, R4, UR10, RZ ;  /* 0x0000000a04047c10 */ /* 0x000fe4000ff1e0ff */
[----:B------:R-:W2:Y:S02]  /*2f30*/  LDC.U8 R19, c[0x3][R24] ;  /* 0x00c0000018137b82 */ /* 0x000ea40000000000 */
[----:B------:R-:W-:Y:S02]  /*2f40*/  IADD3.X R5, PT, PT, R22, UR11, RZ, P0, !PT ;  /* 0x0000000b16057c10 */ /* 0x000fe400087fe4ff */
[----:B------:R-:W-:Y:S02]  /*2f50*/  LOP3.LUT R22, R21, 0xff, RZ, 0xc0, !PT ;  /* 0x000000ff15167812 */ /* 0x000fe400078ec0ff */
[----:B--2---:R-:W-:Y:S01]  /*2f60*/  LOP3.LUT R23, R20, UR4, R19, 0x96, !PT ;  /* 0x0000000414177c12 */ /* 0x004fe2000f8e9613 */
[----:B------:R-:W0:Y:S04]  /*2f70*/  LDCU.U8 UR4, c[0x3][0x1bc] ;  /* 0x00c03780ff0477ac */ /* 0x000e280008000000 */
[----:B------:R1:W-:Y:S04]  /*2f80*/  STG.E.U8 desc[UR6][R4.64], R23 ;  /* 0x0000001704007986 */ /* 0x0003e8000c101106 */
[----:B------:R-:W0:Y:S01]  /*2f90*/  LDG.E.U8 R20, desc[UR6][R2.64+0x1] ;  /* 0x0000010602147981 */ /* 0x000e22000c1e1100 */
[----:B------:R-:W0:Y:S02]  /*2fa0*/  LDC.U8 R19, c[0x3][R22] ;  /* 0x00c0000016137b82 */ /* 0x000e240000000000 */
[----:B0-----:R-:W-:-:S05]  /*2fb0*/  LOP3.LUT R19, R20, UR4, R19, 0x96, !PT ;  /* 0x0000000414137c12 */ /* 0x001fca000f8e9613 */
[----:B------:R0:W-:Y:S04]  /*2fc0*/  STG.E.U8 desc[UR6][R4.64+0x1], R19 ;  /* 0x0000011304007986 */ /* 0x0001e8000c101106 */
[----:B------:R-:W2:Y:S01]  /*2fd0*/  LDG.E.U8 R21, desc[UR6][R2.64+0x2] ;  /* 0x0000020602157981 */ /* 0x000ea2000c1e1100 */
[----:B------:R-:W-:Y:S01]  /*2fe0*/  LOP3.LUT R20, R16, 0xff, RZ, 0xc0, !PT ;  /* 0x000000ff10147812 */ /* 0x000fe200078ec0ff */
[----:B------:R-:W2:Y:S03]  /*2ff0*/  LDCU.U8 UR4, c[0x3][0x1bd] ;  /* 0x00c037a0ff0477ac */ /* 0x000ea60008000000 */
[----:B------:R-:W2:Y:S02]  /*3000*/  LDC.U8 R16, c[0x3][R20] ;  /* 0x00c0000014107b82 */ /* 0x000ea40000000000 */
[----:B--2---:R-:W-:-:S05]  /*3010*/  LOP3.LUT R21, R21, UR4, R16, 0x96, !PT ;  /* 0x0000000415157c12 */ /* 0x004fca000f8e9610 */
[----:B------:R2:W-:Y:S04]  /*3020*/  STG.E.U8 desc[UR6][R4.64+0x2], R21 ;  /* 0x0000021504007986 */ /* 0x0005e8000c101106 */
[----:B-1----:R-:W3:Y:S01]  /*3030*/  LDG.E.U8 R23, desc[UR6][R2.64+0x3] ;  /* 0x0000030602177981 */ /* 0x002ee2000c1e1100 */
[----:B------:R-:W-:Y:S01]  /*3040*/  LOP3.LUT R16, R14, 0xff, RZ, 0xc0, !PT ;  /* 0x000000ff0e107812 */ /* 0x000fe200078ec0ff */
[----:B------:R-:W3:Y:S03]  /*3050*/  LDCU.U8 UR4, c[0x3][0x1be] ;  /* 0x00c037c0ff0477ac */ /* 0x000ee60008000000 */
[----:B------:R-:W3:Y:S01]  /*3060*/  LDC.U8 R14, c[0x3][R16] ;  /* 0x00c00000100e7b82 */ /* 0x000ee20000000000 */
[----:B------:R-:W-:-:S02]  /*3070*/  LOP3.LUT R24, R17, 0xff, RZ, 0xc0, !PT ;  /* 0x000000ff11187812 */ /* 0x000fc400078ec0ff */
[----:B---3--:R-:W-:-:S05]  /*3080*/  LOP3.LUT R23, R23, UR4, R14, 0x96, !PT ;  /* 0x0000000417177c12 */ /* 0x008fca000f8e960e */
[----:B------:R-:W-:Y:S04]  /*3090*/  STG.E.U8 desc[UR6][R4.64+0x3], R23 ;  /* 0x0000031704007986 */ /* 0x000fe8000c101106 */
[----:B0-----:R-:W3:Y:S01]  /*30a0*/  LDG.E.U8 R19, desc[UR6][R2.64+0x4] ;  /* 0x0000040602137981 */ /* 0x001ee2000c1e1100 */
[----:B------:R-:W3:Y:S01]  /*30b0*/  LDC.U8 R14, c[0x3][R24] ;  /* 0x00c00000180e7b82 */ /* 0x000ee20000000000 */
[----:B------:R-:W3:Y:S01]  /*30c0*/  LDCU.U8 UR4, c[0x3][0x1bf] ;  /* 0x00c037e0ff0477ac */ /* 0x000ee20008000000 */
[----:B--2---:R-:W-:-:S06]  /*30d0*/  LOP3.LUT R21, R13, 0xff, RZ, 0xc0, !PT ;  /* 0x000000ff0d157812 */ /* 0x004fcc00078ec0ff */
[----:B------:R-:W0:Y:S01]  /*30e0*/  LDC.U8 R13, c[0x3][R21] ;  /* 0x00c00000150d7b82 */ /* 0x000e220000000000 */
[----:B---3--:R-:W-:Y:S01]  /*30f0*/  LOP3.LUT R19, R19, UR4, R14, 0x96, !PT ;  /* 0x0000000413137c12 */ /* 0x008fe2000f8e960e */
[----:B------:R-:W0:Y:S04]  /*3100*/  LDCU.U8 UR4, c[0x3][0x1c0] ;  /* 0x00c03800ff0477ac */ /* 0x000e280008000000 */
[----:B------:R1:W-:Y:S04]  /*3110*/  STG.E.U8 desc[UR6][R4.64+0x4], R19 ;  /* 0x0000041304007986 */ /* 0x0003e8000c101106 */
[----:B------:R-:W0:Y:S02]  /*3120*/  LDG.E.U8 R14, desc[UR6][R2.64+0x5] ;  /* 0x00000506020e7981 */ /* 0x000e24000c1e1100 */
[----:B0-----:R-:W-:-:S05]  /*3130*/  LOP3.LUT R13, R14, UR4, R13, 0x96, !PT ;  /* 0x000000040e0d7c12 */ /* 0x001fca000f8e960d */
[----:B------:R0:W-:Y:S04]  /*3140*/  STG.E.U8 desc[UR6][R4.64+0x5], R13 ;  /* 0x0000050d04007986 */ /* 0x0001e8000c101106 */
[----:B------:R-:W2:Y:S01]  /*3150*/  LDG.E.U8 R17, desc[UR6][R2.64+0x6] ;  /* 0x0000060602117981 */ /* 0x000ea2000c1e1100 */
[----:B------:R-:W-:Y:S01]  /*3160*/  LOP3.LUT R14, R12, 0xff, RZ, 0xc0, !PT ;  /* 0x000000ff0c0e7812 */ /* 0x000fe200078ec0ff */
[----:B------:R-:W2:Y:S03]  /*3170*/  LDCU.U8 UR4, c[0x3][0x1c1] ;  /* 0x00c03820ff0477ac */ /* 0x000ea60008000000 */
[----:B------:R-:W2:Y:S01]  /*3180*/  LDC.U8 R12, c[0x3][R14] ;  /* 0x00c000000e0c7b82 */ /* 0x000ea20000000000 */
[----:B------:R-:W-:-:S02]  /*3190*/  LOP3.LUT R18, R18, 0xff, RZ, 0xc0, !PT ;  /* 0x000000ff12127812 */ /* 0x000fc400078ec0ff */
[----:B--2---:R-:W-:-:S05]  /*31a0*/  LOP3.LUT R17, R17, UR4, R12, 0x96, !PT ;  /* 0x0000000411117c12 */ /* 0x004fca000f8e960c */
[----:B------:R2:W-:Y:S04]  /*31b0*/  STG.E.U8 desc[UR6][R4.64+0x6], R17 ;  /* 0x0000061104007986 */ /* 0x0005e8000c101106 */
[----:B-1----:R-:W3:Y:S01]  /*31c0*/  LDG.E.U8 R19, desc[UR6][R2.64+0x7] ;  /* 0x0000070602137981 */ /* 0x002ee2000c1e1100 */
[----:B------:R-:W3:Y:S01]  /*31d0*/  LDC.U8 R12, c[0x3][R18] ;  /* 0x00c00000120c7b82 */ /* 0x000ee20000000000 */
[----:B------:R-:W3:Y:S01]  /*31e0*/  LDCU.U8 UR4, c[0x3][0x1c2] ;  /* 0x00c03840ff0477ac */ /* 0x000ee20008000000 */
[----:B------:R-:W-:-:S06]  /*31f0*/  LOP3.LUT R16, R6, 0xff, RZ, 0xc0, !PT ;  /* 0x000000ff06107812 */ /* 0x000fcc00078ec0ff */
[----:B------:R-:W1:Y:S01]  /*3200*/  LDC.U8 R6, c[0x3][R16] ;  /* 0x00c0000010067b82 */ /* 0x000e620000000000 */
[----:B---3--:R-:W-:-:S05]  /*3210*/  LOP3.LUT R19, R19, UR4, R12, 0x96, !PT ;  /* 0x0000000413137c12 */ /* 0x008fca000f8e960c */
[----:B------:R-:W-:Y:S04]  /*3220*/  STG.E.U8 desc[UR6][R4.64+0x7], R19 ;  /* 0x0000071304007986 */ /* 0x000fe8000c101106 */
[----:B0-----:R-:W1:Y:S01]  /*3230*/  LDG.E.U8 R13, desc[UR6][R2.64+0x8] ;  /* 0x00000806020d7981 */ /* 0x001e62000c1e1100 */
[----:B------:R-:W1:Y:S01]  /*3240*/  LDCU.U8 UR4, c[0x3][0x1c3] ;  /* 0x00c03860ff0477ac */ /* 0x000e620008000000 */
[----:B------:R-:W-:Y:S02]  /*3250*/  LOP3.LUT R12, R7, 0xff, RZ, 0xc0, !PT ;  /* 0x000000ff070c7812 */ /* 0x000fe400078ec0ff */
[----:B-1----:R-:W-:Y:S01]  /*3260*/  LOP3.LUT R13, R13, UR4, R6, 0x96, !PT ;  /* 0x000000040d0d7c12 */ /* 0x002fe2000f8e9606 */
[----:B------:R-:W0:Y:S04]  /*3270*/  LDCU.U8 UR4, c[0x3][0x1c4] ;  /* 0x00c03880ff0477ac */ /* 0x000e280008000000 */
[----:B------:R1:W-:Y:S04]  /*3280*/  STG.E.U8 desc[UR6][R4.64+0x8], R13 ;  /* 0x0000080d04007986 */ /* 0x0003e8000c101106 */
[----:B--2---:R-:W0:Y:S01]  /*3290*/  LDG.E.U8 R17, desc[UR6][R2.64+0x9] ;  /* 0x0000090602117981 */ /* 0x004e22000c1e1100 */
[----:B------:R-:W0:Y:S01]  /*32a0*/  LDC.U8 R6, c[0x3][R12] ;  /* 0x00c000000c067b82 */ /* 0x000e220000000000 */
[----:B------:R-:W-:-:S02]  /*32b0*/  LOP3.LUT R15, R15, 0xff, RZ, 0xc0, !PT ;  /* 0x000000ff0f0f7812 */ /* 0x000fc400078ec0ff */
[----:B0-----:R-:W-:-:S05]  /*32c0*/  LOP3.LUT R17, R17, UR4, R6, 0x96, !PT ;  /* 0x0000000411117c12 */ /* 0x001fca000f8e9606 */
[----:B------:R-:W-:Y:S04]  /*32d0*/  STG.E.U8 desc[UR6][R4.64+0x9], R17 ;  /* 0x0000091104007986 */ /* 0x000fe8000c101106 */
[----:B------:R-:W2:Y:S01]  /*32e0*/  LDG.E.U8 R7, desc[UR6][R2.64+0xa] ;  /* 0x00000a0602077981 */ /* 0x000ea2000c1e1100 */
[----:B------:R-:W2:Y:S01]  /*32f0*/  LDC.U8 R6, c[0x3][R15] ;  /* 0x00c000000f067b82 */ /* 0x000ea20000000000 */
[----:B------:R-:W2:Y:S01]  /*3300*/  LDCU.U8 UR4, c[0x3][0x1c5] ;  /* 0x00c038a0ff0477ac */ /* 0x000ea20008000000 */
[----:B------:R-:W-:Y:S02]  /*3310*/  LOP3.LUT R14, R9, 0xff, RZ, 0xc0, !PT ;  /* 0x000000ff090e7812 */ /* 0x000fe400078ec0ff */
[----:B--2---:R-:W-:-:S05]  /*3320*/  LOP3.LUT R7, R7, UR4, R6, 0x96, !PT ;  /* 0x0000000407077c12 */ /* 0x004fca000f8e9606 */
[----:B------:R0:W-:Y:S04]  /*3330*/  STG.E.U8 desc[UR6][R4.64+0xa], R7 ;  /* 0x00000a0704007986 */ /* 0x0001e8000c101106 */
[----:B-1----:R-:W2:Y:S01]  /*3340*/  LDG.E.U8 R13, desc[UR6][R2.64+0xb] ;  /* 0x00000b06020d7981 */ /* 0x002ea2000c1e1100 */
[----:B------:R-:W2:Y:S01]  /*3350*/  LDC.U8 R6, c[0x3][R14] ;  /* 0x00c000000e067b82 */ /* 0x000ea20000000000 */
[----:B------:R-:W2:Y:S01]  /*3360*/  LDCU.U8 UR4, c[0x3][0x1c6] ;  /* 0x00c038c0ff0477ac */ /* 0x000ea20008000000 */
[----:B------:R-:W-:Y:S02]  /*3370*/  LOP3.LUT R8, R8, 0xff, RZ, 0xc0, !PT ;  /* 0x000000ff08087812 */ /* 0x000fe400078ec0ff */
[----:B--2---:R-:W-:-:S05]  /*3380*/  LOP3.LUT R13, R13, UR4, R6, 0x96, !PT ;  /* 0x000000040d0d7c12 */ /* 0x004fca000f8e9606 */
[----:B------:R-:W-:Y:S04]  /*3390*/  STG.E.U8 desc[UR6][R4.64+0xb], R13 ;  /* 0x00000b0d04007986 */ /* 0x000fe8000c101106 */
[----:B------:R-:W2:Y:S01]  /*33a0*/  LDG.E.U8 R9, desc[UR6][R2.64+0xc] ;  /* 0x00000c0602097981 */ /* 0x000ea2000c1e1100 */
[----:B------:R-:W2:Y:S01]  /*33b0*/  LDC.U8 R6, c[0x3][R8] ;  /* 0x00c0000008067b82 */ /* 0x000ea20000000000 */
[----:B------:R-:W2:Y:S01]  /*33c0*/  LDCU.U8 UR4, c[0x3][0x1c7] ;  /* 0x00c038e0ff0477ac */ /* 0x000ea20008000000 */
[----:B------:R-:W-:Y:S02]  /*33d0*/  LOP3.LUT R12, R11, 0xff, RZ, 0xc0, !PT ;  /* 0x000000ff0b0c7812 */ /* 0x000fe400078ec0ff */
[----:B--2---:R-:W-:Y:S01]  /*33e0*/  LOP3.LUT R9, R9, UR4, R6, 0x96, !PT ;  /* 0x0000000409097c12 */ /* 0x004fe2000f8e9606 */
[----:B------:R-:W1:Y:S04]  /*33f0*/  LDCU.U8 UR4, c[0x3][0x1c8] ;  /* 0x00c03900ff0477ac */ /* 0x000e680008000000 */
[----:B------:R2:W-:Y:S04]  /*3400*/  STG.E.U8 desc[UR6][R4.64+0xc], R9 ;  /* 0x00000c0904007986 */ /* 0x0005e8000c101106 */
[----:B0-----:R-:W1:Y:S01]  /*3410*/  LDG.E.U8 R7, desc[UR6][R2.64+0xd] ;  /* 0x00000d0602077981 */ /* 0x001e62000c1e1100 */
[----:B------:R-:W1:Y:S02]  /*3420*/  LDC.U8 R6, c[0x3][R12] ;  /* 0x00c000000c067b82 */ /* 0x000e640000000000 */
[----:B-1----:R-:W-:-:S05]  /*3430*/  LOP3.LUT R7, R7, UR4, R6, 0x96, !PT ;  /* 0x0000000407077c12 */ /* 0x002fca000f8e9606 */
[----:B------:R-:W-:Y:S04]  /*3440*/  STG.E.U8 desc[UR6][R4.64+0xd], R7 ;  /* 0x00000d0704007986 */ /* 0x000fe8000c101106 */
[----:B------:R-:W3:Y:S01]  /*3450*/  LDG.E.U8 R11, desc[UR6][R2.64+0xe] ;  /* 0x00000e06020b7981 */ /* 0x000ee2000c1e1100 */
[----:B------:R-:W-:Y:S01]  /*3460*/  LOP3.LUT R6, R10, 0xff, RZ, 0xc0, !PT ;  /* 0x000000ff0a067812 */ /* 0x000fe200078ec0ff */
[----:B------:R-:W3:Y:S05]  /*3470*/  LDCU.U8 UR4, c[0x3][0x1c9] ;  /* 0x00c03920ff0477ac */ /* 0x000eea0008000000 */
[----:B------:R-:W3:Y:S01]  /*3480*/  LDC.U8 R6, c[0x3][R6] ;  /* 0x00c0000006067b82 */ /* 0x000ee20000000000 */
[----:B------:R-:W-:-:S07]  /*3490*/  LOP3.LUT R0, R0, 0xff, RZ, 0xc0, !PT ;  /* 0x000000ff00007812 */ /* 0x000fce00078ec0ff */
[----:B------:R-:W0:Y:S01]  /*34a0*/  LDC.U8 R0, c[0x3][R0] ;  /* 0x00c0000000007b82 */ /* 0x000e220000000000 */
[----:B---3--:R-:W-:-:S05]  /*34b0*/  LOP3.LUT R11, R11, UR4, R6, 0x96, !PT ;  /* 0x000000040b0b7c12 */ /* 0x008fca000f8e9606 */
[----:B------:R-:W-:Y:S04]  /*34c0*/  STG.E.U8 desc[UR6][R4.64+0xe], R11 ;  /* 0x00000e0b04007986 */ /* 0x000fe8000c101106 */
[----:B--2---:R-:W0:Y:S01]  /*34d0*/  LDG.E.U8 R9, desc[UR6][R2.64+0xf] ;  /* 0x00000f0602097981 */ /* 0x004e22000c1e1100 */
[----:B------:R-:W0:Y:S02]  /*34e0*/  LDCU.U8 UR4, c[0x3][0x1ca] ;  /* 0x00c03940ff0477ac */ /* 0x000e240008000000 */
[----:B0-----:R-:W-:-:S05]  /*34f0*/  LOP3.LUT R9, R9, UR4, R0, 0x96, !PT ;  /* 0x0000000409097c12 */ /* 0x001fca000f8e9600 */
[----:B------:R-:W-:Y:S01]  /*3500*/  STG.E.U8 desc[UR6][R4.64+0xf], R9 ;  /* 0x00000f0904007986 */ /* 0x000fe2000c101106 */
[----:B------:R-:W-:Y:S05]  /*3510*/  EXIT ;  /* 0x000000000000794d */ /* 0x000fea0003800000 */
.L_x_1:
[----:B------:R-:W-:-:S00]  /*3520*/  BRA `(.L_x_1) ;  /* 0xfffffffc00fc7947 */ /* 0x000fc0000383ffff */
[----:B------:R-:W-:-:S00]  /*3530*/  NOP ;  /* 0x0000000000007918 */ /* 0x000fc00000000000 */
        /* <DEDUP_REMOVED lines=12> */
.L_x_2:


//--------------------- .nv.shared._Z22aes_ctr_encrypt_kernelPhS_i --------------------------
	.section	.nv.shared._Z22aes_ctr_encrypt_kernelPhS_i,"aw",@nobits
	.sectionflags	@""
.nv.shared._Z22aes_ctr_encrypt_kernelPhS_i:
	.zero		1040


//--------------------- .nv.shared.reserved.0     --------------------------
	.section	.nv.shared.reserved.0,"aw",@nobits
	.weak		__nv_reservedSMEM_offset_0_alias
	.size		__nv_reservedSMEM_offset_0_alias, 0, 64
	.other		__nv_reservedSMEM_offset_0_alias,@"STO_CUDA_RESERVED_SHARED STV_DEFAULT"
__nv_reservedSMEM_offset_0_alias:
	.zero		0
	.zero		64


//--------------------- .nv.constant0._Z22aes_ctr_encrypt_kernelPhS_i --------------------------
	.section	.nv.constant0._Z22aes_ctr_encrypt_kernelPhS_i,"a",@progbits
	.sectionflags	@""
	.align	4
.nv.constant0._Z22aes_ctr_encrypt_kernelPhS_i:
	.zero		916


//--------------------- SYMBOLS --------------------------

	.type		.nv.reservedSmem.offset0,@object
	.size		.nv.reservedSmem.offset0,0x4
	.type		.nv.reservedSmem.cap,@object
	.size		.nv.reservedSmem.cap,0x4
